//
// Generated by NVIDIA NVVM Compiler
//
// Compiler Build ID: CL-36424714
// Cuda compilation tools, release 13.0, V13.0.88
// Based on NVVM 20.0.0
//

.version 9.0
.target sm_100
.address_size 64

	// .globl	fMatrixExp
// _ZZ13fMatrixReduceE5sdata has been demoted
// _ZZ13fMatrixReduceE3res has been demoted
.extern .shared .align 16 .b8 sdata[];

.visible .entry fMatrixExp(
	.param .u64 .ptr .align 1 fMatrixExp_param_0,
	.param .u64 .ptr .align 1 fMatrixExp_param_1,
	.param .u32 fMatrixExp_param_2
)
{
	.reg .pred 	%p<20>;
	.reg .b32 	%r<105>;
	.reg .b32 	%f<272>;
	.reg .b64 	%rd<34>;

	ld.param.u64 	%rd6, [fMatrixExp_param_0];
	ld.param.u64 	%rd7, [fMatrixExp_param_1];
	ld.param.u32 	%r41, [fMatrixExp_param_2];
	cvta.to.global.u64 	%rd1, %rd6;
	cvta.to.global.u64 	%rd2, %rd7;
	mov.u32 	%r42, %nctaid.x;
	mov.u32 	%r43, %nctaid.y;
	mov.u32 	%r44, %tid.x;
	mov.u32 	%r45, %ctaid.y;
	mov.u32 	%r46, %ctaid.x;
	mad.lo.s32 	%r47, %r44, %r43, %r45;
	mad.lo.s32 	%r1, %r47, %r42, %r46;
	setp.ge.s32 	%p1, %r1, %r41;
	@%p1 bra 	$L__BB0_27;
	add.s32 	%r2, %r41, -1;
	setp.lt.s32 	%p2, %r41, 2;
	mov.f32 	%f271, 0f3F800000;
	@%p2 bra 	$L__BB0_14;
	mul.lo.s32 	%r3, %r1, %r2;
	add.s32 	%r49, %r41, -2;
	and.b32  	%r4, %r2, 7;
	setp.lt.u32 	%p3, %r49, 7;
	mov.f32 	%f270, 0f00000000;
	mov.b32 	%r96, 0;
	@%p3 bra 	$L__BB0_5;
	and.b32  	%r96, %r2, -8;
	neg.s32 	%r94, %r96;
	add.s64 	%rd3, %rd1, 16;
	add.s64 	%rd4, %rd2, 16;
	add.s32 	%r92, %r1, %r3;
	mov.f32 	%f270, 0f00000000;
	mov.u32 	%r93, %r3;
$L__BB0_4:
	.pragma "nounroll";
	mul.wide.s32 	%rd8, %r93, 4;
	add.s64 	%rd9, %rd3, %rd8;
	mul.wide.s32 	%rd10, %r92, 4;
	add.s64 	%rd11, %rd4, %rd10;
	ld.global.f32 	%f19, [%rd9+-16];
	fma.rn.f32 	%f20, %f19, 0f3BBB989D, 0f3F000000;
	cvt.sat.f32.f32 	%f21, %f20;
	mov.f32 	%f22, 0f4B400001;
	mov.f32 	%f23, 0f437C0000;
	fma.rm.f32 	%f24, %f21, %f23, %f22;
	add.f32 	%f25, %f24, 0fCB40007F;
	neg.f32 	%f26, %f25;
	fma.rn.f32 	%f27, %f19, 0f3FB8AA3B, %f26;
	fma.rn.f32 	%f28, %f19, 0f32A57060, %f27;
	mov.b32 	%r50, %f24;
	shl.b32 	%r51, %r50, 23;
	mov.b32 	%f29, %r51;
	ex2.approx.ftz.f32 	%f30, %f28;
	mul.f32 	%f31, %f30, %f29;
	st.global.f32 	[%rd11+-16], %f31;
	add.f32 	%f32, %f270, %f31;
	ld.global.f32 	%f33, [%rd9+-12];
	fma.rn.f32 	%f34, %f33, 0f3BBB989D, 0f3F000000;
	cvt.sat.f32.f32 	%f35, %f34;
	fma.rm.f32 	%f36, %f35, %f23, %f22;
	add.f32 	%f37, %f36, 0fCB40007F;
	neg.f32 	%f38, %f37;
	fma.rn.f32 	%f39, %f33, 0f3FB8AA3B, %f38;
	fma.rn.f32 	%f40, %f33, 0f32A57060, %f39;
	mov.b32 	%r52, %f36;
	shl.b32 	%r53, %r52, 23;
	mov.b32 	%f41, %r53;
	ex2.approx.ftz.f32 	%f42, %f40;
	mul.f32 	%f43, %f42, %f41;
	st.global.f32 	[%rd11+-12], %f43;
	add.f32 	%f44, %f32, %f43;
	ld.global.f32 	%f45, [%rd9+-8];
	fma.rn.f32 	%f46, %f45, 0f3BBB989D, 0f3F000000;
	cvt.sat.f32.f32 	%f47, %f46;
	fma.rm.f32 	%f48, %f47, %f23, %f22;
	add.f32 	%f49, %f48, 0fCB40007F;
	neg.f32 	%f50, %f49;
	fma.rn.f32 	%f51, %f45, 0f3FB8AA3B, %f50;
	fma.rn.f32 	%f52, %f45, 0f32A57060, %f51;
	mov.b32 	%r54, %f48;
	shl.b32 	%r55, %r54, 23;
	mov.b32 	%f53, %r55;
	ex2.approx.ftz.f32 	%f54, %f52;
	mul.f32 	%f55, %f54, %f53;
	st.global.f32 	[%rd11+-8], %f55;
	add.f32 	%f56, %f44, %f55;
	ld.global.f32 	%f57, [%rd9+-4];
	fma.rn.f32 	%f58, %f57, 0f3BBB989D, 0f3F000000;
	cvt.sat.f32.f32 	%f59, %f58;
	fma.rm.f32 	%f60, %f59, %f23, %f22;
	add.f32 	%f61, %f60, 0fCB40007F;
	neg.f32 	%f62, %f61;
	fma.rn.f32 	%f63, %f57, 0f3FB8AA3B, %f62;
	fma.rn.f32 	%f64, %f57, 0f32A57060, %f63;
	mov.b32 	%r56, %f60;
	shl.b32 	%r57, %r56, 23;
	mov.b32 	%f65, %r57;
	ex2.approx.ftz.f32 	%f66, %f64;
	mul.f32 	%f67, %f66, %f65;
	st.global.f32 	[%rd11+-4], %f67;
	add.f32 	%f68, %f56, %f67;
	ld.global.f32 	%f69, [%rd9];
	fma.rn.f32 	%f70, %f69, 0f3BBB989D, 0f3F000000;
	cvt.sat.f32.f32 	%f71, %f70;
	fma.rm.f32 	%f72, %f71, %f23, %f22;
	add.f32 	%f73, %f72, 0fCB40007F;
	neg.f32 	%f74, %f73;
	fma.rn.f32 	%f75, %f69, 0f3FB8AA3B, %f74;
	fma.rn.f32 	%f76, %f69, 0f32A57060, %f75;
	mov.b32 	%r58, %f72;
	shl.b32 	%r59, %r58, 23;
	mov.b32 	%f77, %r59;
	ex2.approx.ftz.f32 	%f78, %f76;
	mul.f32 	%f79, %f78, %f77;
	st.global.f32 	[%rd11], %f79;
	add.f32 	%f80, %f68, %f79;
	ld.global.f32 	%f81, [%rd9+4];
	fma.rn.f32 	%f82, %f81, 0f3BBB989D, 0f3F000000;
	cvt.sat.f32.f32 	%f83, %f82;
	fma.rm.f32 	%f84, %f83, %f23, %f22;
	add.f32 	%f85, %f84, 0fCB40007F;
	neg.f32 	%f86, %f85;
	fma.rn.f32 	%f87, %f81, 0f3FB8AA3B, %f86;
	fma.rn.f32 	%f88, %f81, 0f32A57060, %f87;
	mov.b32 	%r60, %f84;
	shl.b32 	%r61, %r60, 23;
	mov.b32 	%f89, %r61;
	ex2.approx.ftz.f32 	%f90, %f88;
	mul.f32 	%f91, %f90, %f89;
	st.global.f32 	[%rd11+4], %f91;
	add.f32 	%f92, %f80, %f91;
	ld.global.f32 	%f93, [%rd9+8];
	fma.rn.f32 	%f94, %f93, 0f3BBB989D, 0f3F000000;
	cvt.sat.f32.f32 	%f95, %f94;
	fma.rm.f32 	%f96, %f95, %f23, %f22;
	add.f32 	%f97, %f96, 0fCB40007F;
	neg.f32 	%f98, %f97;
	fma.rn.f32 	%f99, %f93, 0f3FB8AA3B, %f98;
	fma.rn.f32 	%f100, %f93, 0f32A57060, %f99;
	mov.b32 	%r62, %f96;
	shl.b32 	%r63, %r62, 23;
	mov.b32 	%f101, %r63;
	ex2.approx.ftz.f32 	%f102, %f100;
	mul.f32 	%f103, %f102, %f101;
	st.global.f32 	[%rd11+8], %f103;
	add.f32 	%f104, %f92, %f103;
	ld.global.f32 	%f105, [%rd9+12];
	fma.rn.f32 	%f106, %f105, 0f3BBB989D, 0f3F000000;
	cvt.sat.f32.f32 	%f107, %f106;
	fma.rm.f32 	%f108, %f107, %f23, %f22;
	add.f32 	%f109, %f108, 0fCB40007F;
	neg.f32 	%f110, %f109;
	fma.rn.f32 	%f111, %f105, 0f3FB8AA3B, %f110;
	fma.rn.f32 	%f112, %f105, 0f32A57060, %f111;
	mov.b32 	%r64, %f108;
	shl.b32 	%r65, %r64, 23;
	mov.b32 	%f113, %r65;
	ex2.approx.ftz.f32 	%f114, %f112;
	mul.f32 	%f115, %f114, %f113;
	st.global.f32 	[%rd11+12], %f115;
	add.f32 	%f270, %f104, %f115;
	add.s32 	%r94, %r94, 8;
	add.s32 	%r93, %r93, 8;
	add.s32 	%r92, %r92, 8;
	setp.ne.s32 	%p4, %r94, 0;
	@%p4 bra 	$L__BB0_4;
$L__BB0_5:
	setp.eq.s32 	%p5, %r4, 0;
	@%p5 bra 	$L__BB0_13;
	and.b32  	%r15, %r2, 3;
	setp.lt.u32 	%p6, %r4, 4;
	@%p6 bra 	$L__BB0_8;
	add.s32 	%r66, %r96, %r3;
	mul.wide.s32 	%rd12, %r66, 4;
	add.s64 	%rd13, %rd1, %rd12;
	ld.global.f32 	%f117, [%rd13];
	fma.rn.f32 	%f118, %f117, 0f3BBB989D, 0f3F000000;
	cvt.sat.f32.f32 	%f119, %f118;
	mov.f32 	%f120, 0f4B400001;
	mov.f32 	%f121, 0f437C0000;
	fma.rm.f32 	%f122, %f119, %f121, %f120;
	add.f32 	%f123, %f122, 0fCB40007F;
	neg.f32 	%f124, %f123;
	fma.rn.f32 	%f125, %f117, 0f3FB8AA3B, %f124;
	fma.rn.f32 	%f126, %f117, 0f32A57060, %f125;
	mov.b32 	%r67, %f122;
	shl.b32 	%r68, %r67, 23;
	mov.b32 	%f127, %r68;
	ex2.approx.ftz.f32 	%f128, %f126;
	mul.f32 	%f129, %f128, %f127;
	add.s32 	%r69, %r66, %r1;
	mul.wide.s32 	%rd14, %r69, 4;
	add.s64 	%rd15, %rd2, %rd14;
	st.global.f32 	[%rd15], %f129;
	add.f32 	%f130, %f270, %f129;
	ld.global.f32 	%f131, [%rd13+4];
	fma.rn.f32 	%f132, %f131, 0f3BBB989D, 0f3F000000;
	cvt.sat.f32.f32 	%f133, %f132;
	fma.rm.f32 	%f134, %f133, %f121, %f120;
	add.f32 	%f135, %f134, 0fCB40007F;
	neg.f32 	%f136, %f135;
	fma.rn.f32 	%f137, %f131, 0f3FB8AA3B, %f136;
	fma.rn.f32 	%f138, %f131, 0f32A57060, %f137;
	mov.b32 	%r70, %f134;
	shl.b32 	%r71, %r70, 23;
	mov.b32 	%f139, %r71;
	ex2.approx.ftz.f32 	%f140, %f138;
	mul.f32 	%f141, %f140, %f139;
	st.global.f32 	[%rd15+4], %f141;
	add.f32 	%f142, %f130, %f141;
	ld.global.f32 	%f143, [%rd13+8];
	fma.rn.f32 	%f144, %f143, 0f3BBB989D, 0f3F000000;
	cvt.sat.f32.f32 	%f145, %f144;
	fma.rm.f32 	%f146, %f145, %f121, %f120;
	add.f32 	%f147, %f146, 0fCB40007F;
	neg.f32 	%f148, %f147;
	fma.rn.f32 	%f149, %f143, 0f3FB8AA3B, %f148;
	fma.rn.f32 	%f150, %f143, 0f32A57060, %f149;
	mov.b32 	%r72, %f146;
	shl.b32 	%r73, %r72, 23;
	mov.b32 	%f151, %r73;
	ex2.approx.ftz.f32 	%f152, %f150;
	mul.f32 	%f153, %f152, %f151;
	st.global.f32 	[%rd15+8], %f153;
	add.f32 	%f154, %f142, %f153;
	ld.global.f32 	%f155, [%rd13+12];
	fma.rn.f32 	%f156, %f155, 0f3BBB989D, 0f3F000000;
	cvt.sat.f32.f32 	%f157, %f156;
	fma.rm.f32 	%f158, %f157, %f121, %f120;
	add.f32 	%f159, %f158, 0fCB40007F;
	neg.f32 	%f160, %f159;
	fma.rn.f32 	%f161, %f155, 0f3FB8AA3B, %f160;
	fma.rn.f32 	%f162, %f155, 0f32A57060, %f161;
	mov.b32 	%r74, %f158;
	shl.b32 	%r75, %r74, 23;
	mov.b32 	%f163, %r75;
	ex2.approx.ftz.f32 	%f164, %f162;
	mul.f32 	%f165, %f164, %f163;
	st.global.f32 	[%rd15+12], %f165;
	add.f32 	%f270, %f154, %f165;
	add.s32 	%r96, %r96, 4;
$L__BB0_8:
	setp.eq.s32 	%p7, %r15, 0;
	@%p7 bra 	$L__BB0_13;
	setp.eq.s32 	%p8, %r15, 1;
	@%p8 bra 	$L__BB0_11;
	add.s32 	%r76, %r96, %r3;
	mul.wide.s32 	%rd16, %r76, 4;
	add.s64 	%rd17, %rd1, %rd16;
	ld.global.f32 	%f167, [%rd17];
	fma.rn.f32 	%f168, %f167, 0f3BBB989D, 0f3F000000;
	cvt.sat.f32.f32 	%f169, %f168;
	mov.f32 	%f170, 0f4B400001;
	mov.f32 	%f171, 0f437C0000;
	fma.rm.f32 	%f172, %f169, %f171, %f170;
	add.f32 	%f173, %f172, 0fCB40007F;
	neg.f32 	%f174, %f173;
	fma.rn.f32 	%f175, %f167, 0f3FB8AA3B, %f174;
	fma.rn.f32 	%f176, %f167, 0f32A57060, %f175;
	mov.b32 	%r77, %f172;
	shl.b32 	%r78, %r77, 23;
	mov.b32 	%f177, %r78;
	ex2.approx.ftz.f32 	%f178, %f176;
	mul.f32 	%f179, %f178, %f177;
	add.s32 	%r79, %r76, %r1;
	mul.wide.s32 	%rd18, %r79, 4;
	add.s64 	%rd19, %rd2, %rd18;
	st.global.f32 	[%rd19], %f179;
	add.f32 	%f180, %f270, %f179;
	ld.global.f32 	%f181, [%rd17+4];
	fma.rn.f32 	%f182, %f181, 0f3BBB989D, 0f3F000000;
	cvt.sat.f32.f32 	%f183, %f182;
	fma.rm.f32 	%f184, %f183, %f171, %f170;
	add.f32 	%f185, %f184, 0fCB40007F;
	neg.f32 	%f186, %f185;
	fma.rn.f32 	%f187, %f181, 0f3FB8AA3B, %f186;
	fma.rn.f32 	%f188, %f181, 0f32A57060, %f187;
	mov.b32 	%r80, %f184;
	shl.b32 	%r81, %r80, 23;
	mov.b32 	%f189, %r81;
	ex2.approx.ftz.f32 	%f190, %f188;
	mul.f32 	%f191, %f190, %f189;
	st.global.f32 	[%rd19+4], %f191;
	add.f32 	%f270, %f180, %f191;
	add.s32 	%r96, %r96, 2;
$L__BB0_11:
	and.b32  	%r82, %r2, 1;
	setp.eq.b32 	%p9, %r82, 1;
	not.pred 	%p10, %p9;
	@%p10 bra 	$L__BB0_13;
	add.s32 	%r83, %r96, %r3;
	mul.wide.s32 	%rd20, %r83, 4;
	add.s64 	%rd21, %rd1, %rd20;
	ld.global.f32 	%f192, [%rd21];
	fma.rn.f32 	%f193, %f192, 0f3BBB989D, 0f3F000000;
	cvt.sat.f32.f32 	%f194, %f193;
	mov.f32 	%f195, 0f4B400001;
	mov.f32 	%f196, 0f437C0000;
	fma.rm.f32 	%f197, %f194, %f196, %f195;
	add.f32 	%f198, %f197, 0fCB40007F;
	neg.f32 	%f199, %f198;
	fma.rn.f32 	%f200, %f192, 0f3FB8AA3B, %f199;
	fma.rn.f32 	%f201, %f192, 0f32A57060, %f200;
	mov.b32 	%r84, %f197;
	shl.b32 	%r85, %r84, 23;
	mov.b32 	%f202, %r85;
	ex2.approx.ftz.f32 	%f203, %f201;
	mul.f32 	%f204, %f203, %f202;
	add.s32 	%r86, %r83, %r1;
	mul.wide.s32 	%rd22, %r86, 4;
	add.s64 	%rd23, %rd2, %rd22;
	st.global.f32 	[%rd23], %f204;
	add.f32 	%f270, %f270, %f204;
$L__BB0_13:
	add.f32 	%f271, %f270, 0f3F800000;
$L__BB0_14:
	mul.lo.s32 	%r20, %r1, %r41;
	add.s32 	%r87, %r2, %r20;
	mul.wide.s32 	%rd24, %r87, 4;
	add.s64 	%rd25, %rd2, %rd24;
	mov.b32 	%r88, 1065353216;
	st.global.u32 	[%rd25], %r88;
	setp.lt.s32 	%p11, %r41, 1;
	@%p11 bra 	$L__BB0_27;
	and.b32  	%r21, %r41, 15;
	setp.lt.u32 	%p12, %r41, 16;
	mov.b32 	%r101, 0;
	@%p12 bra 	$L__BB0_18;
	and.b32  	%r101, %r41, 2147483632;
	neg.s32 	%r99, %r101;
	add.s64 	%rd5, %rd2, 32;
	mov.u32 	%r98, %r20;
$L__BB0_17:
	.pragma "nounroll";
	mul.wide.s32 	%rd26, %r98, 4;
	add.s64 	%rd27, %rd5, %rd26;
	ld.global.f32 	%f205, [%rd27+-32];
	div.rn.f32 	%f206, %f205, %f271;
	st.global.f32 	[%rd27+-32], %f206;
	ld.global.f32 	%f207, [%rd27+-28];
	div.rn.f32 	%f208, %f207, %f271;
	st.global.f32 	[%rd27+-28], %f208;
	ld.global.f32 	%f209, [%rd27+-24];
	div.rn.f32 	%f210, %f209, %f271;
	st.global.f32 	[%rd27+-24], %f210;
	ld.global.f32 	%f211, [%rd27+-20];
	div.rn.f32 	%f212, %f211, %f271;
	st.global.f32 	[%rd27+-20], %f212;
	ld.global.f32 	%f213, [%rd27+-16];
	div.rn.f32 	%f214, %f213, %f271;
	st.global.f32 	[%rd27+-16], %f214;
	ld.global.f32 	%f215, [%rd27+-12];
	div.rn.f32 	%f216, %f215, %f271;
	st.global.f32 	[%rd27+-12], %f216;
	ld.global.f32 	%f217, [%rd27+-8];
	div.rn.f32 	%f218, %f217, %f271;
	st.global.f32 	[%rd27+-8], %f218;
	ld.global.f32 	%f219, [%rd27+-4];
	div.rn.f32 	%f220, %f219, %f271;
	st.global.f32 	[%rd27+-4], %f220;
	ld.global.f32 	%f221, [%rd27];
	div.rn.f32 	%f222, %f221, %f271;
	st.global.f32 	[%rd27], %f222;
	ld.global.f32 	%f223, [%rd27+4];
	div.rn.f32 	%f224, %f223, %f271;
	st.global.f32 	[%rd27+4], %f224;
	ld.global.f32 	%f225, [%rd27+8];
	div.rn.f32 	%f226, %f225, %f271;
	st.global.f32 	[%rd27+8], %f226;
	ld.global.f32 	%f227, [%rd27+12];
	div.rn.f32 	%f228, %f227, %f271;
	st.global.f32 	[%rd27+12], %f228;
	ld.global.f32 	%f229, [%rd27+16];
	div.rn.f32 	%f230, %f229, %f271;
	st.global.f32 	[%rd27+16], %f230;
	ld.global.f32 	%f231, [%rd27+20];
	div.rn.f32 	%f232, %f231, %f271;
	st.global.f32 	[%rd27+20], %f232;
	ld.global.f32 	%f233, [%rd27+24];
	div.rn.f32 	%f234, %f233, %f271;
	st.global.f32 	[%rd27+24], %f234;
	ld.global.f32 	%f235, [%rd27+28];
	div.rn.f32 	%f236, %f235, %f271;
	st.global.f32 	[%rd27+28], %f236;
	add.s32 	%r99, %r99, 16;
	add.s32 	%r98, %r98, 16;
	setp.ne.s32 	%p13, %r99, 0;
	@%p13 bra 	$L__BB0_17;
$L__BB0_18:
	setp.eq.s32 	%p14, %r21, 0;
	@%p14 bra 	$L__BB0_27;
	and.b32  	%r29, %r41, 7;
	setp.lt.u32 	%p15, %r21, 8;
	@%p15 bra 	$L__BB0_21;
	add.s32 	%r90, %r101, %r20;
	mul.wide.s32 	%rd28, %r90, 4;
	add.s64 	%rd29, %rd2, %rd28;
	ld.global.f32 	%f237, [%rd29];
	div.rn.f32 	%f238, %f237, %f271;
	st.global.f32 	[%rd29], %f238;
	ld.global.f32 	%f239, [%rd29+4];
	div.rn.f32 	%f240, %f239, %f271;
	st.global.f32 	[%rd29+4], %f240;
	ld.global.f32 	%f241, [%rd29+8];
	div.rn.f32 	%f242, %f241, %f271;
	st.global.f32 	[%rd29+8], %f242;
	ld.global.f32 	%f243, [%rd29+12];
	div.rn.f32 	%f244, %f243, %f271;
	st.global.f32 	[%rd29+12], %f244;
	ld.global.f32 	%f245, [%rd29+16];
	div.rn.f32 	%f246, %f245, %f271;
	st.global.f32 	[%rd29+16], %f246;
	ld.global.f32 	%f247, [%rd29+20];
	div.rn.f32 	%f248, %f247, %f271;
	st.global.f32 	[%rd29+20], %f248;
	ld.global.f32 	%f249, [%rd29+24];
	div.rn.f32 	%f250, %f249, %f271;
	st.global.f32 	[%rd29+24], %f250;
	ld.global.f32 	%f251, [%rd29+28];
	div.rn.f32 	%f252, %f251, %f271;
	st.global.f32 	[%rd29+28], %f252;
	add.s32 	%r101, %r101, 8;
$L__BB0_21:
	setp.eq.s32 	%p16, %r29, 0;
	@%p16 bra 	$L__BB0_27;
	and.b32  	%r32, %r41, 3;
	setp.lt.u32 	%p17, %r29, 4;
	@%p17 bra 	$L__BB0_24;
	add.s32 	%r91, %r101, %r20;
	mul.wide.s32 	%rd30, %r91, 4;
	add.s64 	%rd31, %rd2, %rd30;
	ld.global.f32 	%f253, [%rd31];
	div.rn.f32 	%f254, %f253, %f271;
	st.global.f32 	[%rd31], %f254;
	ld.global.f32 	%f255, [%rd31+4];
	div.rn.f32 	%f256, %f255, %f271;
	st.global.f32 	[%rd31+4], %f256;
	ld.global.f32 	%f257, [%rd31+8];
	div.rn.f32 	%f258, %f257, %f271;
	st.global.f32 	[%rd31+8], %f258;
	ld.global.f32 	%f259, [%rd31+12];
	div.rn.f32 	%f260, %f259, %f271;
	st.global.f32 	[%rd31+12], %f260;
	add.s32 	%r101, %r101, 4;
$L__BB0_24:
	setp.eq.s32 	%p18, %r32, 0;
	@%p18 bra 	$L__BB0_27;
	add.s32 	%r104, %r101, %r20;
	neg.s32 	%r103, %r32;
$L__BB0_26:
	.pragma "nounroll";
	mul.wide.s32 	%rd32, %r104, 4;
	add.s64 	%rd33, %rd2, %rd32;
	ld.global.f32 	%f261, [%rd33];
	div.rn.f32 	%f262, %f261, %f271;
	st.global.f32 	[%rd33], %f262;
	add.s32 	%r104, %r104, 1;
	add.s32 	%r103, %r103, 1;
	setp.ne.s32 	%p19, %r103, 0;
	@%p19 bra 	$L__BB0_26;
$L__BB0_27:
	ret;

}
	// .globl	fMatrixReduce
.visible .entry fMatrixReduce(
	.param .u64 .ptr .align 1 fMatrixReduce_param_0,
	.param .u64 .ptr .align 1 fMatrixReduce_param_1
)
{
	.reg .pred 	%p<12>;
	.reg .b32 	%r<16>;
	.reg .b32 	%f<50>;
	.reg .b64 	%rd<9>;
	// demoted variable
	.shared .align 4 .b8 _ZZ13fMatrixReduceE5sdata[4096];
	// demoted variable
	.shared .align 4 .b8 _ZZ13fMatrixReduceE3res[4096];
	ld.param.u64 	%rd1, [fMatrixReduce_param_0];
	ld.param.u64 	%rd2, [fMatrixReduce_param_1];
	mov.u32 	%r1, %ctaid.x;
	mov.u32 	%r6, %ntid.x;
	mov.u32 	%r2, %tid.x;
	mul.lo.s32 	%r3, %r6, %r1;
	add.s32 	%r7, %r6, -1;
	setp.ge.u32 	%p1, %r2, %r7;
	mov.f32 	%f49, 0f3F800000;
	@%p1 bra 	$L__BB1_2;
	cvta.to.global.u64 	%rd3, %rd1;
	sub.s32 	%r8, %r3, %r1;
	add.s32 	%r9, %r8, %r2;
	mul.wide.u32 	%rd4, %r9, 4;
	add.s64 	%rd5, %rd3, %rd4;
	ld.global.f32 	%f4, [%rd5];
	fma.rn.f32 	%f5, %f4, 0f3BBB989D, 0f3F000000;
	cvt.sat.f32.f32 	%f6, %f5;
	mov.f32 	%f7, 0f4B400001;
	mov.f32 	%f8, 0f437C0000;
	fma.rm.f32 	%f9, %f6, %f8, %f7;
	add.f32 	%f10, %f9, 0fCB40007F;
	neg.f32 	%f11, %f10;
	fma.rn.f32 	%f12, %f4, 0f3FB8AA3B, %f11;
	fma.rn.f32 	%f13, %f4, 0f32A57060, %f12;
	mov.b32 	%r10, %f9;
	shl.b32 	%r11, %r10, 23;
	mov.b32 	%f14, %r11;
	ex2.approx.ftz.f32 	%f15, %f13;
	mul.f32 	%f49, %f15, %f14;
$L__BB1_2:
	shl.b32 	%r12, %r2, 2;
	mov.u32 	%r13, _ZZ13fMatrixReduceE5sdata;
	add.s32 	%r4, %r13, %r12;
	st.shared.f32 	[%r4], %f49;
	mov.u32 	%r14, _ZZ13fMatrixReduceE3res;
	add.s32 	%r5, %r14, %r12;
	st.shared.f32 	[%r5], %f49;
	bar.sync 	0;
	setp.gt.u32 	%p2, %r2, 511;
	@%p2 bra 	$L__BB1_4;
	ld.shared.f32 	%f16, [%r4+2048];
	ld.shared.f32 	%f17, [%r4];
	add.f32 	%f18, %f16, %f17;
	st.shared.f32 	[%r4], %f18;
$L__BB1_4:
	bar.sync 	0;
	setp.gt.u32 	%p3, %r2, 255;
	@%p3 bra 	$L__BB1_6;
	ld.shared.f32 	%f19, [%r4+1024];
	ld.shared.f32 	%f20, [%r4];
	add.f32 	%f21, %f19, %f20;
	st.shared.f32 	[%r4], %f21;
$L__BB1_6:
	bar.sync 	0;
	setp.gt.u32 	%p4, %r2, 127;
	@%p4 bra 	$L__BB1_8;
	ld.shared.f32 	%f22, [%r4+512];
	ld.shared.f32 	%f23, [%r4];
	add.f32 	%f24, %f22, %f23;
	st.shared.f32 	[%r4], %f24;
$L__BB1_8:
	bar.sync 	0;
	setp.gt.u32 	%p5, %r2, 63;
	@%p5 bra 	$L__BB1_10;
	ld.shared.f32 	%f25, [%r4+256];
	ld.shared.f32 	%f26, [%r4];
	add.f32 	%f27, %f25, %f26;
	st.shared.f32 	[%r4], %f27;
$L__BB1_10:
	bar.sync 	0;
	setp.gt.u32 	%p6, %r2, 31;
	@%p6 bra 	$L__BB1_12;
	ld.shared.f32 	%f28, [%r4+128];
	ld.shared.f32 	%f29, [%r4];
	add.f32 	%f30, %f28, %f29;
	st.shared.f32 	[%r4], %f30;
$L__BB1_12:
	bar.sync 	0;
	setp.gt.u32 	%p7, %r2, 15;
	@%p7 bra 	$L__BB1_14;
	ld.shared.f32 	%f31, [%r4+64];
	ld.shared.f32 	%f32, [%r4];
	add.f32 	%f33, %f31, %f32;
	st.shared.f32 	[%r4], %f33;
$L__BB1_14:
	bar.sync 	0;
	setp.gt.u32 	%p8, %r2, 7;
	@%p8 bra 	$L__BB1_16;
	ld.shared.f32 	%f34, [%r4+32];
	ld.shared.f32 	%f35, [%r4];
	add.f32 	%f36, %f34, %f35;
	st.shared.f32 	[%r4], %f36;
$L__BB1_16:
	bar.sync 	0;
	setp.gt.u32 	%p9, %r2, 3;
	@%p9 bra 	$L__BB1_18;
	ld.shared.f32 	%f37, [%r4+16];
	ld.shared.f32 	%f38, [%r4];
	add.f32 	%f39, %f37, %f38;
	st.shared.f32 	[%r4], %f39;
$L__BB1_18:
	bar.sync 	0;
	setp.gt.u32 	%p10, %r2, 1;
	@%p10 bra 	$L__BB1_20;
	ld.shared.f32 	%f40, [%r4+8];
	ld.shared.f32 	%f41, [%r4];
	add.f32 	%f42, %f40, %f41;
	st.shared.f32 	[%r4], %f42;
$L__BB1_20:
	bar.sync 	0;
	setp.ne.s32 	%p11, %r2, 0;
	@%p11 bra 	$L__BB1_22;
	ld.shared.f32 	%f43, [_ZZ13fMatrixReduceE5sdata+4];
	ld.shared.f32 	%f44, [%r4];
	add.f32 	%f45, %f43, %f44;
	st.shared.f32 	[%r4], %f45;
$L__BB1_22:
	bar.sync 	0;
	cvta.to.global.u64 	%rd6, %rd2;
	ld.shared.f32 	%f46, [%r5];
	ld.shared.f32 	%f47, [_ZZ13fMatrixReduceE5sdata];
	div.rn.f32 	%f48, %f46, %f47;
	add.s32 	%r15, %r3, %r2;
	mul.wide.u32 	%rd7, %r15, 4;
	add.s64 	%rd8, %rd6, %rd7;
	st.global.f32 	[%rd8], %f48;
	ret;

}
	// .globl	reduce5
.visible .entry reduce5(
	.param .u64 .ptr .align 1 reduce5_param_0,
	.param .u64 .ptr .align 1 reduce5_param_1,
	.param .u32 reduce5_param_2
)
{
	.reg .pred 	%p<8>;
	.reg .b32 	%r<9>;
	.reg .b32 	%f<18>;
	.reg .b64 	%rd<9>;

	ld.param.u64 	%rd1, [reduce5_param_0];
	ld.param.u64 	%rd2, [reduce5_param_1];
	ld.param.u32 	%r5, [reduce5_param_2];
	mov.u32 	%r1, %tid.x;
	mov.u32 	%r2, %ctaid.x;
	mov.u32 	%r6, %ntid.x;
	mad.lo.s32 	%r3, %r2, %r6, %r1;
	setp.ge.s32 	%p1, %r3, %r5;
	shl.b32 	%r7, %r1, 2;
	mov.u32 	%r8, sdata;
	add.s32 	%r4, %r8, %r7;
	@%p1 bra 	$L__BB2_2;
	cvta.to.global.u64 	%rd3, %rd1;
	mul.wide.s32 	%rd4, %r3, 4;
	add.s64 	%rd5, %rd3, %rd4;
	ld.global.f32 	%f1, [%rd5];
	st.shared.f32 	[%r4], %f1;
$L__BB2_2:
	setp.gt.u32 	%p2, %r1, 15;
	@%p2 bra 	$L__BB2_4;
	ld.shared.f32 	%f2, [%r4+64];
	ld.shared.f32 	%f3, [%r4];
	add.f32 	%f4, %f2, %f3;
	st.shared.f32 	[%r4], %f4;
$L__BB2_4:
	bar.sync 	0;
	setp.gt.u32 	%p3, %r1, 7;
	@%p3 bra 	$L__BB2_6;
	ld.shared.f32 	%f5, [%r4+32];
	ld.shared.f32 	%f6, [%r4];
	add.f32 	%f7, %f5, %f6;
	st.shared.f32 	[%r4], %f7;
$L__BB2_6:
	bar.sync 	0;
	setp.gt.u32 	%p4, %r1, 3;
	@%p4 bra 	$L__BB2_8;
	ld.shared.f32 	%f8, [%r4+16];
	ld.shared.f32 	%f9, [%r4];
	add.f32 	%f10, %f8, %f9;
	st.shared.f32 	[%r4], %f10;
$L__BB2_8:
	bar.sync 	0;
	setp.gt.u32 	%p5, %r1, 1;
	@%p5 bra 	$L__BB2_10;
	ld.shared.f32 	%f11, [%r4+8];
	ld.shared.f32 	%f12, [%r4];
	add.f32 	%f13, %f11, %f12;
	st.shared.f32 	[%r4], %f13;
$L__BB2_10:
	bar.sync 	0;
	setp.ne.s32 	%p6, %r1, 0;
	@%p6 bra 	$L__BB2_12;
	ld.shared.f32 	%f14, [sdata+4];
	ld.shared.f32 	%f15, [%r4];
	add.f32 	%f16, %f14, %f15;
	st.shared.f32 	[%r4], %f16;
$L__BB2_12:
	setp.ne.s32 	%p7, %r1, 0;
	bar.sync 	0;
	@%p7 bra 	$L__BB2_14;
	ld.shared.f32 	%f17, [sdata];
	cvta.to.global.u64 	%rd6, %rd2;
	mul.wide.u32 	%rd7, %r2, 4;
	add.s64 	%rd8, %rd6, %rd7;
	st.global.f32 	[%rd8], %f17;
$L__BB2_14:
	ret;

}
	// .globl	fFill
.visible .entry fFill(
	.param .u64 .ptr .align 1 fFill_param_0,
	.param .f32 fFill_param_1,
	.param .u32 fFill_param_2
)
{
	.reg .pred 	%p<2>;
	.reg .b32 	%r<6>;
	.reg .b32 	%f<2>;
	.reg .b64 	%rd<5>;

	ld.param.u64 	%rd1, [fFill_param_0];
	ld.param.f32 	%f1, [fFill_param_1];
	ld.param.u32 	%r2, [fFill_param_2];
	mov.u32 	%r3, %ntid.x;
	mov.u32 	%r4, %ctaid.x;
	mov.u32 	%r5, %tid.x;
	mad.lo.s32 	%r1, %r3, %r4, %r5;
	setp.ge.s32 	%p1, %r1, %r2;
	@%p1 bra 	$L__BB3_2;
	cvta.to.global.u64 	%rd2, %rd1;
	mul.wide.s32 	%rd3, %r1, 4;
	add.s64 	%rd4, %rd2, %rd3;
	st.global.f32 	[%rd4], %f1;
$L__BB3_2:
	ret;

}
	// .globl	fMatrixKernel1
.visible .entry fMatrixKernel1(
	.param .u32 fMatrixKernel1_param_0,
	.param .f32 fMatrixKernel1_param_1,
	.param .f32 fMatrixKernel1_param_2,
	.param .u64 .ptr .align 1 fMatrixKernel1_param_3,
	.param .u64 .ptr .align 1 fMatrixKernel1_param_4,
	.param .u64 .ptr .align 1 fMatrixKernel1_param_5,
	.param .u32 fMatrixKernel1_param_6,
	.param .u64 .ptr .align 1 fMatrixKernel1_param_7
)
{
	.reg .pred 	%p<3>;
	.reg .b32 	%r<15>;
	.reg .b32 	%f<20>;
	.reg .b64 	%rd<21>;

	ld.param.u32 	%r5, [fMatrixKernel1_param_0];
	ld.param.f32 	%f3, [fMatrixKernel1_param_1];
	ld.param.f32 	%f4, [fMatrixKernel1_param_2];
	ld.param.u64 	%rd3, [fMatrixKernel1_param_3];
	ld.param.u64 	%rd4, [fMatrixKernel1_param_4];
	ld.param.u64 	%rd5, [fMatrixKernel1_param_5];
	ld.param.u32 	%r6, [fMatrixKernel1_param_6];
	ld.param.u64 	%rd6, [fMatrixKernel1_param_7];
	cvta.to.global.u64 	%rd1, %rd5;
	cvta.to.global.u64 	%rd2, %rd6;
	mov.u32 	%r7, %ntid.x;
	mov.u32 	%r8, %ctaid.x;
	mov.u32 	%r9, %tid.x;
	mad.lo.s32 	%r1, %r7, %r8, %r9;
	add.s32 	%r2, %r5, -1;
	mul.lo.s32 	%r10, %r2, %r5;
	setp.ge.s32 	%p1, %r1, %r10;
	@%p1 bra 	$L__BB4_4;
	cvta.to.global.u64 	%rd7, %rd3;
	cvta.to.global.u64 	%rd8, %rd4;
	div.s32 	%r11, %r1, %r2;
	mul.lo.s32 	%r12, %r11, %r2;
	sub.s32 	%r3, %r1, %r12;
	mul.lo.s32 	%r4, %r11, %r5;
	add.s32 	%r13, %r4, %r6;
	mul.wide.s32 	%rd9, %r13, 4;
	add.s64 	%rd10, %rd2, %rd9;
	ld.global.f32 	%f1, [%rd10];
	add.f32 	%f5, %f3, %f3;
	mul.f32 	%f6, %f5, %f4;
	mul.wide.s32 	%rd11, %r11, 4;
	add.s64 	%rd12, %rd7, %rd11;
	ld.global.f32 	%f7, [%rd12];
	mul.f32 	%f8, %f6, %f7;
	mul.wide.s32 	%rd13, %r6, 4;
	add.s64 	%rd14, %rd8, %rd13;
	ld.global.f32 	%f9, [%rd14];
	mul.f32 	%f2, %f8, %f9;
	setp.ne.s32 	%p2, %r3, %r6;
	@%p2 bra 	$L__BB4_3;
	mul.f32 	%f15, %f1, %f2;
	mov.f32 	%f16, 0f3F800000;
	sub.f32 	%f17, %f16, %f1;
	mul.wide.s32 	%rd19, %r1, 4;
	add.s64 	%rd20, %rd1, %rd19;
	ld.global.f32 	%f18, [%rd20];
	fma.rn.f32 	%f19, %f17, %f15, %f18;
	st.global.f32 	[%rd20], %f19;
	bra.uni 	$L__BB4_4;
$L__BB4_3:
	mul.f32 	%f10, %f1, %f2;
	add.s32 	%r14, %r4, %r3;
	mul.wide.s32 	%rd15, %r14, 4;
	add.s64 	%rd16, %rd2, %rd15;
	ld.global.f32 	%f11, [%rd16];
	mul.f32 	%f12, %f10, %f11;
	mul.wide.s32 	%rd17, %r1, 4;
	add.s64 	%rd18, %rd1, %rd17;
	ld.global.f32 	%f13, [%rd18];
	sub.f32 	%f14, %f13, %f12;
	st.global.f32 	[%rd18], %f14;
$L__BB4_4:
	ret;

}
	// .globl	fMatrixKernel2
.visible .entry fMatrixKernel2(
	.param .u32 fMatrixKernel2_param_0,
	.param .f32 fMatrixKernel2_param_1,
	.param .u64 .ptr .align 1 fMatrixKernel2_param_2,
	.param .u32 fMatrixKernel2_param_3,
	.param .u64 .ptr .align 1 fMatrixKernel2_param_4
)
{
	.reg .pred 	%p<3>;
	.reg .b32 	%r<15>;
	.reg .b32 	%f<14>;
	.reg .b64 	%rd<13>;

	ld.param.u32 	%r5, [fMatrixKernel2_param_0];
	ld.param.f32 	%f3, [fMatrixKernel2_param_1];
	ld.param.u64 	%rd3, [fMatrixKernel2_param_2];
	ld.param.u32 	%r6, [fMatrixKernel2_param_3];
	ld.param.u64 	%rd4, [fMatrixKernel2_param_4];
	cvta.to.global.u64 	%rd1, %rd3;
	cvta.to.global.u64 	%rd2, %rd4;
	mov.u32 	%r7, %ntid.x;
	mov.u32 	%r8, %ctaid.x;
	mov.u32 	%r9, %tid.x;
	mad.lo.s32 	%r1, %r7, %r8, %r9;
	add.s32 	%r2, %r5, -1;
	mul.lo.s32 	%r10, %r2, %r5;
	setp.ge.s32 	%p1, %r1, %r10;
	@%p1 bra 	$L__BB5_4;
	div.s32 	%r11, %r1, %r2;
	mul.lo.s32 	%r12, %r11, %r2;
	sub.s32 	%r3, %r1, %r12;
	mul.lo.s32 	%r4, %r11, %r5;
	add.s32 	%r13, %r4, %r6;
	mul.wide.s32 	%rd5, %r13, 4;
	add.s64 	%rd6, %rd2, %rd5;
	ld.global.f32 	%f1, [%rd6];
	mul.f32 	%f2, %f3, %f1;
	setp.ne.s32 	%p2, %r3, %r6;
	@%p2 bra 	$L__BB5_3;
	mul.f32 	%f9, %f1, %f2;
	mov.f32 	%f10, 0f3F800000;
	sub.f32 	%f11, %f10, %f1;
	mul.wide.s32 	%rd11, %r1, 4;
	add.s64 	%rd12, %rd1, %rd11;
	ld.global.f32 	%f12, [%rd12];
	fma.rn.f32 	%f13, %f11, %f9, %f12;
	st.global.f32 	[%rd12], %f13;
	bra.uni 	$L__BB5_4;
$L__BB5_3:
	mul.f32 	%f4, %f1, %f2;
	add.s32 	%r14, %r4, %r3;
	mul.wide.s32 	%rd7, %r14, 4;
	add.s64 	%rd8, %rd2, %rd7;
	ld.global.f32 	%f5, [%rd8];
	mul.f32 	%f6, %f4, %f5;
	mul.wide.s32 	%rd9, %r1, 4;
	add.s64 	%rd10, %rd1, %rd9;
	ld.global.f32 	%f7, [%rd10];
	sub.f32 	%f8, %f7, %f6;
	st.global.f32 	[%rd10], %f8;
$L__BB5_4:
	ret;

}
	// .globl	fVectorKernel1
.visible .entry fVectorKernel1(
	.param .u64 .ptr .align 1 fVectorKernel1_param_0,
	.param .u64 .ptr .align 1 fVectorKernel1_param_1,
	.param .u64 .ptr .align 1 fVectorKernel1_param_2,
	.param .f32 fVectorKernel1_param_3,
	.param .u32 fVectorKernel1_param_4,
	.param .u64 .ptr .align 1 fVectorKernel1_param_5,
	.param .u32 fVectorKernel1_param_6
)
{
	.reg .pred 	%p<3>;
	.reg .b32 	%r<7>;
	.reg .b32 	%f<11>;
	.reg .b64 	%rd<15>;

	ld.param.u64 	%rd1, [fVectorKernel1_param_0];
	ld.param.u64 	%rd2, [fVectorKernel1_param_1];
	ld.param.u64 	%rd3, [fVectorKernel1_param_2];
	ld.param.f32 	%f1, [fVectorKernel1_param_3];
	ld.param.u32 	%r2, [fVectorKernel1_param_4];
	ld.param.u64 	%rd4, [fVectorKernel1_param_5];
	ld.param.u32 	%r3, [fVectorKernel1_param_6];
	mov.u32 	%r4, %ntid.x;
	mov.u32 	%r5, %ctaid.x;
	mov.u32 	%r6, %tid.x;
	mad.lo.s32 	%r1, %r4, %r5, %r6;
	setp.ge.s32 	%p1, %r1, %r3;
	@%p1 bra 	$L__BB6_3;
	cvta.to.global.u64 	%rd5, %rd1;
	mul.wide.s32 	%rd6, %r1, 4;
	add.s64 	%rd7, %rd5, %rd6;
	ld.global.f32 	%f2, [%rd7];
	setp.eq.f32 	%p2, %f2, 0f00000000;
	@%p2 bra 	$L__BB6_3;
	cvta.to.global.u64 	%rd8, %rd2;
	add.s64 	%rd10, %rd8, %rd6;
	ld.global.f32 	%f3, [%rd10];
	mul.f32 	%f4, %f3, %f1;
	cvta.to.global.u64 	%rd11, %rd3;
	add.s64 	%rd12, %rd11, %rd6;
	ld.global.f32 	%f5, [%rd12];
	mul.f32 	%f6, %f4, %f5;
	cvt.rn.f32.s32 	%f7, %r2;
	div.rn.f32 	%f8, %f6, %f7;
	cvta.to.global.u64 	%rd13, %rd4;
	add.s64 	%rd14, %rd13, %rd6;
	ld.global.f32 	%f9, [%rd14];
	sub.f32 	%f10, %f9, %f8;
	st.global.f32 	[%rd14], %f10;
$L__BB6_3:
	ret;

}


// ===== COMPILED SASS (sm_100) =====

	.target	sm_100

	.elftype	@"ET_EXEC"


//--------------------- .note.nv.tkinfo           --------------------------
	.section	.note.nv.tkinfo,"",@"SHT_NOTE"
	.sectionflags	@"SHF_NOTE_NV_TKINFO"
	.tkinfo
        /*0018*/ 	.word	0x00000002
        /*0030*/ 	.string	""
        /*0030*/ 	.string	"ptxas"
        /*0030*/ 	.string	"Cuda compilation tools, release 13.0, V13.0.88"
        /*0030*/ 	.string	"Build cuda_13.0.r13.0/compiler.36424714_0"
        /*0030*/ 	.string	"-arch sm_100 -m 64 "



//--------------------- .note.nv.cuinfo           --------------------------
	.section	.note.nv.cuinfo,"",@"SHT_NOTE"
	.sectionflags	@"SHF_NOTE_NV_CUINFO"
        /*0018*/ 	.short	0x0002
        /*001a*/ 	.short	0x0064
        /*001c*/ 	.short	0x0082
	.zero		2


//--------------------- .nv.info                  --------------------------
	.section	.nv.info,"",@"SHT_CUDA_INFO"
	.align	4


	//----- nvinfo : EIATTR_REGCOUNT
	.align		4
        /*0000*/ 	.byte	0x04, 0x2f
        /*0002*/ 	.short	(.L_1 - .L_0)
	.align		4
.L_0:
        /*0004*/ 	.word	index@(fMatrixExp)
        /*0008*/ 	.word	0x00000020


	//----- nvinfo : EIATTR_FRAME_SIZE
	.align		4
.L_1:
        /*000c*/ 	.byte	0x04, 0x11
        /*000e*/ 	.short	(.L_3 - .L_2)
	.align		4
.L_2:
        /*0010*/ 	.word	index@($__internal_2_$__cuda_sm3x_div_rn_noftz_f32_slowpath)
        /*0014*/ 	.word	0x00000000


	//----- nvinfo : EIATTR_FRAME_SIZE
	.align		4
.L_3:
        /*0018*/ 	.byte	0x04, 0x11
        /*001a*/ 	.short	(.L_5 - .L_4)
	.align		4
.L_4:
        /*001c*/ 	.word	index@(fMatrixExp)
        /*0020*/ 	.word	0x00000000


	//----- nvinfo : EIATTR_REGCOUNT
	.align		4
.L_5:
        /*0024*/ 	.byte	0x04, 0x2f
        /*0026*/ 	.short	(.L_7 - .L_6)
	.align		4
.L_6:
        /*0028*/ 	.word	index@(fMatrixReduce)
        /*002c*/ 	.word	0x00000011


	//----- nvinfo : EIATTR_FRAME_SIZE
	.align		4
.L_7:
        /*0030*/ 	.byte	0x04, 0x11
        /*0032*/ 	.short	(.L_9 - .L_8)
	.align		4
.L_8:
        /*0034*/ 	.word	index@($__internal_1_$__cuda_sm3x_div_rn_noftz_f32_slowpath)
        /*0038*/ 	.word	0x00000000


	//----- nvinfo : EIATTR_FRAME_SIZE
	.align		4
.L_9:
        /*003c*/ 	.byte	0x04, 0x11
        /*003e*/ 	.short	(.L_11 - .L_10)
	.align		4
.L_10:
        /*0040*/ 	.word	index@(fMatrixReduce)
        /*0044*/ 	.word	0x00000000


	//----- nvinfo : EIATTR_REGCOUNT
	.align		4
.L_11:
        /*0048*/ 	.byte	0x04, 0x2f
        /*004a*/ 	.short	(.L_13 - .L_12)
	.align		4
.L_12:
        /*004c*/ 	.word	index@(reduce5)
        /*0050*/ 	.word	0x0000000c


	//----- nvinfo : EIATTR_FRAME_SIZE
	.align		4
.L_13:
        /*0054*/ 	.byte	0x04, 0x11
        /*0056*/ 	.short	(.L_15 - .L_14)
	.align		4
.L_14:
        /*0058*/ 	.word	index@(reduce5)
        /*005c*/ 	.word	0x00000000


	//----- nvinfo : EIATTR_REGCOUNT
	.align		4
.L_15:
        /*0060*/ 	.byte	0x04, 0x2f
        /*0062*/ 	.short	(.L_17 - .L_16)
	.align		4
.L_16:
        /*0064*/ 	.word	index@(fFill)
        /*0068*/ 	.word	0x0000000a


	//----- nvinfo : EIATTR_FRAME_SIZE
	.align		4
.L_17:
        /*006c*/ 	.byte	0x04, 0x11
        /*006e*/ 	.short	(.L_19 - .L_18)
	.align		4
.L_18:
        /*0070*/ 	.word	index@(fFill)
        /*0074*/ 	.word	0x00000000


	//----- nvinfo : EIATTR_REGCOUNT
	.align		4
.L_19:
        /*0078*/ 	.byte	0x04, 0x2f
        /*007a*/ 	.short	(.L_21 - .L_20)
	.align		4
.L_20:
        /*007c*/ 	.word	index@(fMatrixKernel1)
        /*0080*/ 	.word	0x00000014


	//----- nvinfo : EIATTR_FRAME_SIZE
	.align		4
.L_21:
        /*0084*/ 	.byte	0x04, 0x11
        /*0086*/ 	.short	(.L_23 - .L_22)
	.align		4
.L_22:
        /*0088*/ 	.word	index@(fMatrixKernel1)
        /*008c*/ 	.word	0x00000000


	//----- nvinfo : EIATTR_REGCOUNT
	.align		4
.L_23:
        /*0090*/ 	.byte	0x04, 0x2f
        /*0092*/ 	.short	(.L_25 - .L_24)
	.align		4
.L_24:
        /*0094*/ 	.word	index@(fMatrixKernel2)
        /*0098*/ 	.word	0x00000012


	//----- nvinfo : EIATTR_FRAME_SIZE
	.align		4
.L_25:
        /*009c*/ 	.byte	0x04, 0x11
        /*009e*/ 	.short	(.L_27 - .L_26)
	.align		4
.L_26:
        /*00a0*/ 	.word	index@(fMatrixKernel2)
        /*00a4*/ 	.word	0x00000000


	//----- nvinfo : EIATTR_REGCOUNT
	.align		4
.L_27:
        /*00a8*/ 	.byte	0x04, 0x2f
        /*00aa*/ 	.short	(.L_29 - .L_28)
	.align		4
.L_28:
        /*00ac*/ 	.word	index@(fVectorKernel1)
        /*00b0*/ 	.word	0x00000010


	//----- nvinfo : EIATTR_FRAME_SIZE
	.align		4
.L_29:
        /*00b4*/ 	.byte	0x04, 0x11
        /*00b6*/ 	.short	(.L_31 - .L_30)
	.align		4
.L_30:
        /*00b8*/ 	.word	index@($__internal_0_$__cuda_sm3x_div_rn_noftz_f32_slowpath)
        /*00bc*/ 	.word	0x00000000


	//----- nvinfo : EIATTR_FRAME_SIZE
	.align		4
.L_31:
        /*00c0*/ 	.byte	0x04, 0x11
        /*00c2*/ 	.short	(.L_33 - .L_32)
	.align		4
.L_32:
        /*00c4*/ 	.word	index@(fVectorKernel1)
        /*00c8*/ 	.word	0x00000000


	//----- nvinfo : EIATTR_MIN_STACK_SIZE
	.align		4
.L_33:
        /*00cc*/ 	.byte	0x04, 0x12
        /*00ce*/ 	.short	(.L_35 - .L_34)
	.align		4
.L_34:
        /*00d0*/ 	.word	index@(fVectorKernel1)
        /*00d4*/ 	.word	0x00000000


	//----- nvinfo : EIATTR_MIN_STACK_SIZE
	.align		4
.L_35:
        /*00d8*/ 	.byte	0x04, 0x12
        /*00da*/ 	.short	(.L_37 - .L_36)
	.align		4
.L_36:
        /*00dc*/ 	.word	index@(fMatrixKernel2)
        /*00e0*/ 	.word	0x00000000


	//----- nvinfo : EIATTR_MIN_STACK_SIZE
	.align		4
.L_37:
        /*00e4*/ 	.byte	0x04, 0x12
        /*00e6*/ 	.short	(.L_39 - .L_38)
	.align		4
.L_38:
        /*00e8*/ 	.word	index@(fMatrixKernel1)
        /*00ec*/ 	.word	0x00000000


	//----- nvinfo : EIATTR_MIN_STACK_SIZE
	.align		4
.L_39:
        /*00f0*/ 	.byte	0x04, 0x12
        /*00f2*/ 	.short	(.L_41 - .L_40)
	.align		4
.L_40:
        /*00f4*/ 	.word	index@(fFill)
        /*00f8*/ 	.word	0x00000000


	//----- nvinfo : EIATTR_MIN_STACK_SIZE
	.align		4
.L_41:
        /*00fc*/ 	.byte	0x04, 0x12
        /*00fe*/ 	.short	(.L_43 - .L_42)
	.align		4
.L_42:
        /*0100*/ 	.word	index@(reduce5)
        /*0104*/ 	.word	0x00000000


	//----- nvinfo : EIATTR_MIN_STACK_SIZE
	.align		4
.L_43:
        /*0108*/ 	.byte	0x04, 0x12
        /*010a*/ 	.short	(.L_45 - .L_44)
	.align		4
.L_44:
        /*010c*/ 	.word	index@(fMatrixReduce)
        /*0110*/ 	.word	0x00000000


	//----- nvinfo : EIATTR_MIN_STACK_SIZE
	.align		4
.L_45:
        /*0114*/ 	.byte	0x04, 0x12
        /*0116*/ 	.short	(.L_47 - .L_46)
	.align		4
.L_46:
        /*0118*/ 	.word	index@(fMatrixExp)
        /*011c*/ 	.word	0x00000000
.L_47:


//--------------------- .nv.compat                --------------------------
	.section	.nv.compat,"",@"SHT_CUDA_COMPAT_INFO"
	.align	4
        /*0000*/ 	.byte	0x02, 0x09, 0x00, 0x00, 0x02, 0x02, 0x01, 0x00, 0x02, 0x05, 0x05, 0x00, 0x03, 0x07, 0x01, 0x01
        /*0010*/ 	.byte	0x02, 0x03, 0x00, 0x00, 0x02, 0x06, 0x01, 0x00, 0x04, 0x0b, 0x08, 0x00, 0x01, 0x00, 0x00, 0x00
        /*0020*/ 	.byte	0x00, 0x00, 0x00, 0x00


//--------------------- .nv.info.fVectorKernel1   --------------------------
	.section	.nv.info.fVectorKernel1,"",@"SHT_CUDA_INFO"
	.sectionflags	@""
	.align	4


	//----- nvinfo : EIATTR_CUDA_API_VERSION
	.align		4
        /*0000*/ 	.byte	0x04, 0x37
        /*0002*/ 	.short	(.L_49 - .L_48)
.L_48:
        /*0004*/ 	.word	0x00000082


	//----- nvinfo : EIATTR_KPARAM_INFO
	.align		4
.L_49:
        /*0008*/ 	.byte	0x04, 0x17
        /*000a*/ 	.short	(.L_51 - .L_50)
.L_50:
        /*000c*/ 	.word	0x00000000
        /*0010*/ 	.short	0x0006
        /*0012*/ 	.short	0x0028
        /*0014*/ 	.byte	0x00, 0xf0, 0x11, 0x00


	//----- nvinfo : EIATTR_KPARAM_INFO
	.align		4
.L_51:
        /*0018*/ 	.byte	0x04, 0x17
        /*001a*/ 	.short	(.L_53 - .L_52)
.L_52:
        /*001c*/ 	.word	0x00000000
        /*0020*/ 	.short	0x0005
        /*0022*/ 	.short	0x0020
        /*0024*/ 	.byte	0x00, 0xf5, 0x21, 0x00


	//----- nvinfo : EIATTR_KPARAM_INFO
	.align		4
.L_53:
        /*0028*/ 	.byte	0x04, 0x17
        /*002a*/ 	.short	(.L_55 - .L_54)
.L_54:
        /*002c*/ 	.word	0x00000000
        /*0030*/ 	.short	0x0004
        /*0032*/ 	.short	0x001c
        /*0034*/ 	.byte	0x00, 0xf0, 0x11, 0x00


	//----- nvinfo : EIATTR_KPARAM_INFO
	.align		4
.L_55:
        /*0038*/ 	.byte	0x04, 0x17
        /*003a*/ 	.short	(.L_57 - .L_56)
.L_56:
        /*003c*/ 	.word	0x00000000
        /*0040*/ 	.short	0x0003
        /*0042*/ 	.short	0x0018
        /*0044*/ 	.byte	0x00, 0xf0, 0x11, 0x00


	//----- nvinfo : EIATTR_KPARAM_INFO
	.align		4
.L_57:
        /*0048*/ 	.byte	0x04, 0x17
        /*004a*/ 	.short	(.L_59 - .L_58)
.L_58:
        /*004c*/ 	.word	0x00000000
        /*0050*/ 	.short	0x0002
        /*0052*/ 	.short	0x0010
        /*0054*/ 	.byte	0x00, 0xf5, 0x21, 0x00


	//----- nvinfo : EIATTR_KPARAM_INFO
	.align		4
.L_59:
        /*0058*/ 	.byte	0x04, 0x17
        /*005a*/ 	.short	(.L_61 - .L_60)
.L_60:
        /*005c*/ 	.word	0x00000000
        /*0060*/ 	.short	0x0001
        /*0062*/ 	.short	0x0008
        /*0064*/ 	.byte	0x00, 0xf5, 0x21, 0x00


	//----- nvinfo : EIATTR_KPARAM_INFO
	.align		4
.L_61:
        /*0068*/ 	.byte	0x04, 0x17
        /*006a*/ 	.short	(.L_63 - .L_62)
.L_62:
        /*006c*/ 	.word	0x00000000
        /*0070*/ 	.short	0x0000
        /*0072*/ 	.short	0x0000
        /*0074*/ 	.byte	0x00, 0xf5, 0x21, 0x00


	//----- nvinfo : EIATTR_SPARSE_MMA_MASK
	.align		4
.L_63:
        /*0078*/ 	.byte	0x03, 0x50
        /*007a*/ 	.short	0x0000


	//----- nvinfo : EIATTR_MAXREG_COUNT
	.align		4
        /*007c*/ 	.byte	0x03, 0x1b
        /*007e*/ 	.short	0x00ff


	//----- nvinfo : EIATTR_MERCURY_ISA_VERSION
	.align		4
        /*0080*/ 	.byte	0x03, 0x5f
        /*0082*/ 	.short	0x0101


	//----- nvinfo : EIATTR_VRC_CTA_INIT_COUNT
	.align		4
        /*0084*/ 	.byte	0x02, 0x4a
	.zero		1
	.zero		1


	//----- nvinfo : EIATTR_EXIT_INSTR_OFFSETS
	.align		4
        /*0088*/ 	.byte	0x04, 0x1c
        /*008a*/ 	.short	(.L_65 - .L_64)


	//   ....[0]....
.L_64:
        /*008c*/ 	.word	0x00000070


	//   ....[1]....
        /*0090*/ 	.word	0x000000d0


	//   ....[2]....
        /*0094*/ 	.word	0x000002a0


	//----- nvinfo : EIATTR_CRS_STACK_SIZE
	.align		4
.L_65:
        /*0098*/ 	.byte	0x04, 0x1e
        /*009a*/ 	.short	(.L_67 - .L_66)
.L_66:
        /*009c*/ 	.word	0x00000000


	//----- nvinfo : EIATTR_CBANK_PARAM_SIZE
	.align		4
.L_67:
        /*00a0*/ 	.byte	0x03, 0x19
        /*00a2*/ 	.short	0x002c


	//----- nvinfo : EIATTR_PARAM_CBANK
	.align		4
        /*00a4*/ 	.byte	0x04, 0x0a
        /*00a6*/ 	.short	(.L_69 - .L_68)
	.align		4
.L_68:
        /*00a8*/ 	.word	index@(.nv.constant0.fVectorKernel1)
        /*00ac*/ 	.short	0x0380
        /*00ae*/ 	.short	0x002c


	//----- nvinfo : EIATTR_SW_WAR
	.align		4
.L_69:
        /*00b0*/ 	.byte	0x04, 0x36
        /*00b2*/ 	.short	(.L_71 - .L_70)
.L_70:
        /*00b4*/ 	.word	0x00000008
.L_71:


//--------------------- .nv.info.fMatrixKernel2   --------------------------
	.section	.nv.info.fMatrixKernel2,"",@"SHT_CUDA_INFO"
	.sectionflags	@""
	.align	4


	//----- nvinfo : EIATTR_CUDA_API_VERSION
	.align		4
        /*0000*/ 	.byte	0x04, 0x37
        /*0002*/ 	.short	(.L_73 - .L_72)
.L_72:
        /*0004*/ 	.word	0x00000082


	//----- nvinfo : EIATTR_KPARAM_INFO
	.align		4
.L_73:
        /*0008*/ 	.byte	0x04, 0x17
        /*000a*/ 	.short	(.L_75 - .L_74)
.L_74:
        /*000c*/ 	.word	0x00000000
        /*0010*/ 	.short	0x0004
        /*0012*/ 	.short	0x0018
        /*0014*/ 	.byte	0x00, 0xf5, 0x21, 0x00


	//----- nvinfo : EIATTR_KPARAM_INFO
	.align		4
.L_75:
        /*0018*/ 	.byte	0x04, 0x17
        /*001a*/ 	.short	(.L_77 - .L_76)
.L_76:
        /*001c*/ 	.word	0x00000000
        /*0020*/ 	.short	0x0003
        /*0022*/ 	.short	0x0010
        /*0024*/ 	.byte	0x00, 0xf0, 0x11, 0x00


	//----- nvinfo : EIATTR_KPARAM_INFO
	.align		4
.L_77:
        /*0028*/ 	.byte	0x04, 0x17
        /*002a*/ 	.short	(.L_79 - .L_78)
.L_78:
        /*002c*/ 	.word	0x00000000
        /*0030*/ 	.short	0x0002
        /*0032*/ 	.short	0x0008
        /*0034*/ 	.byte	0x00, 0xf5, 0x21, 0x00


	//----- nvinfo : EIATTR_KPARAM_INFO
	.align		4
.L_79:
        /*0038*/ 	.byte	0x04, 0x17
        /*003a*/ 	.short	(.L_81 - .L_80)
.L_80:
        /*003c*/ 	.word	0x00000000
        /*0040*/ 	.short	0x0001
        /*0042*/ 	.short	0x0004
        /*0044*/ 	.byte	0x00, 0xf0, 0x11, 0x00


	//----- nvinfo : EIATTR_KPARAM_INFO
	.align		4
.L_81:
        /*0048*/ 	.byte	0x04, 0x17
        /*004a*/ 	.short	(.L_83 - .L_82)
.L_82:
        /*004c*/ 	.word	0x00000000
        /*0050*/ 	.short	0x0000
        /*0052*/ 	.short	0x0000
        /*0054*/ 	.byte	0x00, 0xf0, 0x11, 0x00


	//----- nvinfo : EIATTR_SPARSE_MMA_MASK
	.align		4
.L_83:
        /*0058*/ 	.byte	0x03, 0x50
        /*005a*/ 	.short	0x0000


	//----- nvinfo : EIATTR_MAXREG_COUNT
	.align		4
        /*005c*/ 	.byte	0x03, 0x1b
        /*005e*/ 	.short	0x00ff


	//----- nvinfo : EIATTR_MERCURY_ISA_VERSION
	.align		4
        /*0060*/ 	.byte	0x03, 0x5f
        /*0062*/ 	.short	0x0101


	//----- nvinfo : EIATTR_VRC_CTA_INIT_COUNT
	.align		4
        /*0064*/ 	.byte	0x02, 0x4a
	.zero		1
	.zero		1


	//----- nvinfo : EIATTR_EXIT_INSTR_OFFSETS
	.align		4
        /*0068*/ 	.byte	0x04, 0x1c
        /*006a*/ 	.short	(.L_85 - .L_84)


	//   ....[0]....
.L_84:
        /*006c*/ 	.word	0x00000090


	//   ....[1]....
        /*0070*/ 	.word	0x00000360


	//   ....[2]....
        /*0074*/ 	.word	0x00000400


	//----- nvinfo : EIATTR_CBANK_PARAM_SIZE
	.align		4
.L_85:
        /*0078*/ 	.byte	0x03, 0x19
        /*007a*/ 	.short	0x0020


	//----- nvinfo : EIATTR_PARAM_CBANK
	.align		4
        /*007c*/ 	.byte	0x04, 0x0a
        /*007e*/ 	.short	(.L_87 - .L_86)
	.align		4
.L_86:
        /*0080*/ 	.word	index@(.nv.constant0.fMatrixKernel2)
        /*0084*/ 	.short	0x0380
        /*0086*/ 	.short	0x0020


	//----- nvinfo : EIATTR_SW_WAR
	.align		4
.L_87:
        /*0088*/ 	.byte	0x04, 0x36
        /*008a*/ 	.short	(.L_89 - .L_88)
.L_88:
        /*008c*/ 	.word	0x00000008
.L_89:


//--------------------- .nv.info.fMatrixKernel1   --------------------------
	.section	.nv.info.fMatrixKernel1,"",@"SHT_CUDA_INFO"
	.sectionflags	@""
	.align	4


	//----- nvinfo : EIATTR_CUDA_API_VERSION
	.align		4
        /*0000*/ 	.byte	0x04, 0x37
        /*0002*/ 	.short	(.L_91 - .L_90)
.L_90:
        /*0004*/ 	.word	0x00000082


	//----- nvinfo : EIATTR_KPARAM_INFO
	.align		4
.L_91:
        /*0008*/ 	.byte	0x04, 0x17
        /*000a*/ 	.short	(.L_93 - .L_92)
.L_92:
        /*000c*/ 	.word	0x00000000
        /*0010*/ 	.short	0x0007
        /*0012*/ 	.short	0x0030
        /*0014*/ 	.byte	0x00, 0xf5, 0x21, 0x00


	//----- nvinfo : EIATTR_KPARAM_INFO
	.align		4
.L_93:
        /*0018*/ 	.byte	0x04, 0x17
        /*001a*/ 	.short	(.L_95 - .L_94)
.L_94:
        /*001c*/ 	.word	0x00000000
        /*0020*/ 	.short	0x0006
        /*0022*/ 	.short	0x0028
        /*0024*/ 	.byte	0x00, 0xf0, 0x11, 0x00


	//----- nvinfo : EIATTR_KPARAM_INFO
	.align		4
.L_95:
        /*0028*/ 	.byte	0x04, 0x17
        /*002a*/ 	.short	(.L_97 - .L_96)
.L_96:
        /*002c*/ 	.word	0x00000000
        /*0030*/ 	.short	0x0005
        /*0032*/ 	.short	0x0020
        /*0034*/ 	.byte	0x00, 0xf5, 0x21, 0x00


	//----- nvinfo : EIATTR_KPARAM_INFO
	.align		4
.L_97:
        /*0038*/ 	.byte	0x04, 0x17
        /*003a*/ 	.short	(.L_99 - .L_98)
.L_98:
        /*003c*/ 	.word	0x00000000
        /*0040*/ 	.short	0x0004
        /*0042*/ 	.short	0x0018
        /*0044*/ 	.byte	0x00, 0xf5, 0x21, 0x00


	//----- nvinfo : EIATTR_KPARAM_INFO
	.align		4
.L_99:
        /*0048*/ 	.byte	0x04, 0x17
        /*004a*/ 	.short	(.L_101 - .L_100)
.L_100:
        /*004c*/ 	.word	0x00000000
        /*0050*/ 	.short	0x0003
        /*0052*/ 	.short	0x0010
        /*0054*/ 	.byte	0x00, 0xf5, 0x21, 0x00


	//----- nvinfo : EIATTR_KPARAM_INFO
	.align		4
.L_101:
        /*0058*/ 	.byte	0x04, 0x17
        /*005a*/ 	.short	(.L_103 - .L_102)
.L_102:
        /*005c*/ 	.word	0x00000000
        /*0060*/ 	.short	0x0002
        /*0062*/ 	.short	0x0008
        /*0064*/ 	.byte	0x00, 0xf0, 0x11, 0x00


	//----- nvinfo : EIATTR_KPARAM_INFO
	.align		4
.L_103:
        /*0068*/ 	.byte	0x04, 0x17
        /*006a*/ 	.short	(.L_105 - .L_104)
.L_104:
        /*006c*/ 	.word	0x00000000
        /*0070*/ 	.short	0x0001
        /*0072*/ 	.short	0x0004
        /*0074*/ 	.byte	0x00, 0xf0, 0x11, 0x00


	//----- nvinfo : EIATTR_KPARAM_INFO
	.align		4
.L_105:
        /*0078*/ 	.byte	0x04, 0x17
        /*007a*/ 	.short	(.L_107 - .L_106)
.L_106:
        /*007c*/ 	.word	0x00000000
        /*0080*/ 	.short	0x0000
        /*0082*/ 	.short	0x0000
        /*0084*/ 	.byte	0x00, 0xf0, 0x11, 0x00


	//----- nvinfo : EIATTR_SPARSE_MMA_MASK
	.align		4
.L_107:
        /*0088*/ 	.byte	0x03, 0x50
        /*008a*/ 	.short	0x0000


	//----- nvinfo : EIATTR_MAXREG_COUNT
	.align		4
        /*008c*/ 	.byte	0x03, 0x1b
        /*008e*/ 	.short	0x00ff


	//----- nvinfo : EIATTR_MERCURY_ISA_VERSION
	.align		4
        /*0090*/ 	.byte	0x03, 0x5f
        /*0092*/ 	.short	0x0101


	//----- nvinfo : EIATTR_VRC_CTA_INIT_COUNT
	.align		4
        /*0094*/ 	.byte	0x02, 0x4a
	.zero		1
	.zero		1


	//----- nvinfo : EIATTR_EXIT_INSTR_OFFSETS
	.align		4
        /*0098*/ 	.byte	0x04, 0x1c
        /*009a*/ 	.short	(.L_109 - .L_108)


	//   ....[0]....
.L_108:
        /*009c*/ 	.word	0x00000090


	//   ....[1]....
        /*00a0*/ 	.word	0x000003f0


	//   ....[2]....
        /*00a4*/ 	.word	0x00000490


	//----- nvinfo : EIATTR_CBANK_PARAM_SIZE
	.align		4
.L_109:
        /*00a8*/ 	.byte	0x03, 0x19
        /*00aa*/ 	.short	0x0038


	//----- nvinfo : EIATTR_PARAM_CBANK
	.align		4
        /*00ac*/ 	.byte	0x04, 0x0a
        /*00ae*/ 	.short	(.L_111 - .L_110)
	.align		4
.L_110:
        /*00b0*/ 	.word	index@(.nv.constant0.fMatrixKernel1)
        /*00b4*/ 	.short	0x0380
        /*00b6*/ 	.short	0x0038


	//----- nvinfo : EIATTR_SW_WAR
	.align		4
.L_111:
        /*00b8*/ 	.byte	0x04, 0x36
        /*00ba*/ 	.short	(.L_113 - .L_112)
.L_112:
        /*00bc*/ 	.word	0x00000008
.L_113:


//--------------------- .nv.info.fFill            --------------------------
	.section	.nv.info.fFill,"",@"SHT_CUDA_INFO"
	.sectionflags	@""
	.align	4


	//----- nvinfo : EIATTR_CUDA_API_VERSION
	.align		4
        /*0000*/ 	.byte	0x04, 0x37
        /*0002*/ 	.short	(.L_115 - .L_114)
.L_114:
        /*0004*/ 	.word	0x00000082


	//----- nvinfo : EIATTR_KPARAM_INFO
	.align		4
.L_115:
        /*0008*/ 	.byte	0x04, 0x17
        /*000a*/ 	.short	(.L_117 - .L_116)
.L_116:
        /*000c*/ 	.word	0x00000000
        /*0010*/ 	.short	0x0002
        /*0012*/ 	.short	0x000c
        /*0014*/ 	.byte	0x00, 0xf0, 0x11, 0x00


	//----- nvinfo : EIATTR_KPARAM_INFO
	.align		4
.L_117:
        /*0018*/ 	.byte	0x04, 0x17
        /*001a*/ 	.short	(.L_119 - .L_118)
.L_118:
        /*001c*/ 	.word	0x00000000
        /*0020*/ 	.short	0x0001
        /*0022*/ 	.short	0x0008
        /*0024*/ 	.byte	0x00, 0xf0, 0x11, 0x00


	//----- nvinfo : EIATTR_KPARAM_INFO
	.align		4
.L_119:
        /*0028*/ 	.byte	0x04, 0x17
        /*002a*/ 	.short	(.L_121 - .L_120)
.L_120:
        /*002c*/ 	.word	0x00000000
        /*0030*/ 	.short	0x0000
        /*0032*/ 	.short	0x0000
        /*0034*/ 	.byte	0x00, 0xf5, 0x21, 0x00


	//----- nvinfo : EIATTR_SPARSE_MMA_MASK
	.align		4
.L_121:
        /*0038*/ 	.byte	0x03, 0x50
        /*003a*/ 	.short	0x0000


	//----- nvinfo : EIATTR_MAXREG_COUNT
	.align		4
        /*003c*/ 	.byte	0x03, 0x1b
        /*003e*/ 	.short	0x00ff


	//----- nvinfo : EIATTR_MERCURY_ISA_VERSION
	.align		4
        /*0040*/ 	.byte	0x03, 0x5f
        /*0042*/ 	.short	0x0101


	//----- nvinfo : EIATTR_VRC_CTA_INIT_COUNT
	.align		4
        /*0044*/ 	.byte	0x02, 0x4a
	.zero		1
	.zero		1


	//----- nvinfo : EIATTR_EXIT_INSTR_OFFSETS
	.align		4
        /*0048*/ 	.byte	0x04, 0x1c
        /*004a*/ 	.short	(.L_123 - .L_122)


	//   ....[0]....
.L_122:
        /*004c*/ 	.word	0x00000070


	//   ....[1]....
        /*0050*/ 	.word	0x000000d0


	//----- nvinfo : EIATTR_CBANK_PARAM_SIZE
	.align		4
.L_123:
        /*0054*/ 	.byte	0x03, 0x19
        /*0056*/ 	.short	0x0010


	//----- nvinfo : EIATTR_PARAM_CBANK
	.align		4
        /*0058*/ 	.byte	0x04, 0x0a
        /*005a*/ 	.short	(.L_125 - .L_124)
	.align		4
.L_124:
        /*005c*/ 	.word	index@(.nv.constant0.fFill)
        /*0060*/ 	.short	0x0380
        /*0062*/ 	.short	0x0010


	//----- nvinfo : EIATTR_SW_WAR
	.align		4
.L_125:
        /*0064*/ 	.byte	0x04, 0x36
        /*0066*/ 	.short	(.L_127 - .L_126)
.L_126:
        /*0068*/ 	.word	0x00000008
.L_127:


//--------------------- .nv.info.reduce5          --------------------------
	.section	.nv.info.reduce5,"",@"SHT_CUDA_INFO"
	.sectionflags	@""
	.align	4


	//----- nvinfo : EIATTR_CUDA_API_VERSION
	.align		4
        /*0000*/ 	.byte	0x04, 0x37
        /*0002*/ 	.short	(.L_129 - .L_128)
.L_128:
        /*0004*/ 	.word	0x00000082


	//----- nvinfo : EIATTR_KPARAM_INFO
	.align		4
.L_129:
        /*0008*/ 	.byte	0x04, 0x17
        /*000a*/ 	.short	(.L_131 - .L_130)
.L_130:
        /*000c*/ 	.word	0x00000000
        /*0010*/ 	.short	0x0002
        /*0012*/ 	.short	0x0010
        /*0014*/ 	.byte	0x00, 0xf0, 0x11, 0x00


	//----- nvinfo : EIATTR_KPARAM_INFO
	.align		4
.L_131:
        /*0018*/ 	.byte	0x04, 0x17
        /*001a*/ 	.short	(.L_133 - .L_132)
.L_132:
        /*001c*/ 	.word	0x00000000
        /*0020*/ 	.short	0x0001
        /*0022*/ 	.short	0x0008
        /*0024*/ 	.byte	0x00, 0xf5, 0x21, 0x00


	//----- nvinfo : EIATTR_KPARAM_INFO
	.align		4
.L_133:
        /*0028*/ 	.byte	0x04, 0x17
        /*002a*/ 	.short	(.L_135 - .L_134)
.L_134:
        /*002c*/ 	.word	0x00000000
        /*0030*/ 	.short	0x0000
        /*0032*/ 	.short	0x0000
        /*0034*/ 	.byte	0x00, 0xf5, 0x21, 0x00


	//----- nvinfo : EIATTR_SPARSE_MMA_MASK
	.align		4
.L_135:
        /*0038*/ 	.byte	0x03, 0x50
        /*003a*/ 	.short	0x0000


	//----- nvinfo : EIATTR_MAXREG_COUNT
	.align		4
        /*003c*/ 	.byte	0x03, 0x1b
        /*003e*/ 	.short	0x00ff


	//----- nvinfo : EIATTR_NUM_BARRIERS
	.align		4
        /*0040*/ 	.byte	0x02, 0x4c
        /*0042*/ 	.byte	0x01
	.zero		1


	//----- nvinfo : EIATTR_MERCURY_ISA_VERSION
	.align		4
        /*0044*/ 	.byte	0x03, 0x5f
        /*0046*/ 	.short	0x0101


	//----- nvinfo : EIATTR_VRC_CTA_INIT_COUNT
	.align		4
        /*0048*/ 	.byte	0x02, 0x4a
	.zero		1
	.zero		1


	//----- nvinfo : EIATTR_EXIT_INSTR_OFFSETS
	.align		4
        /*004c*/ 	.byte	0x04, 0x1c
        /*004e*/ 	.short	(.L_137 - .L_136)


	//   ....[0]....
.L_136:
        /*0050*/ 	.word	0x000002e0


	//   ....[1]....
        /*0054*/ 	.word	0x00000330


	//----- nvinfo : EIATTR_CBANK_PARAM_SIZE
	.align		4
.L_137:
        /*0058*/ 	.byte	0x03, 0x19
        /*005a*/ 	.short	0x0014


	//----- nvinfo : EIATTR_PARAM_CBANK
	.align		4
        /*005c*/ 	.byte	0x04, 0x0a
        /*005e*/ 	.short	(.L_139 - .L_138)
	.align		4
.L_138:
        /*0060*/ 	.word	index@(.nv.constant0.reduce5)
        /*0064*/ 	.short	0x0380
        /*0066*/ 	.short	0x0014


	//----- nvinfo : EIATTR_SW_WAR
	.align		4
.L_139:
        /*0068*/ 	.byte	0x04, 0x36
        /*006a*/ 	.short	(.L_141 - .L_140)
.L_140:
        /*006c*/ 	.word	0x00000008
.L_141:


//--------------------- .nv.info.fMatrixReduce    --------------------------
	.section	.nv.info.fMatrixReduce,"",@"SHT_CUDA_INFO"
	.sectionflags	@""
	.align	4


	//----- nvinfo : EIATTR_CUDA_API_VERSION
	.align		4
        /*0000*/ 	.byte	0x04, 0x37
        /*0002*/ 	.short	(.L_143 - .L_142)
.L_142:
        /*0004*/ 	.word	0x00000082


	//----- nvinfo : EIATTR_KPARAM_INFO
	.align		4
.L_143:
        /*0008*/ 	.byte	0x04, 0x17
        /*000a*/ 	.short	(.L_145 - .L_144)
.L_144:
        /*000c*/ 	.word	0x00000000
        /*0010*/ 	.short	0x0001
        /*0012*/ 	.short	0x0008
        /*0014*/ 	.byte	0x00, 0xf5, 0x21, 0x00


	//----- nvinfo : EIATTR_KPARAM_INFO
	.align		4
.L_145:
        /*0018*/ 	.byte	0x04, 0x17
        /*001a*/ 	.short	(.L_147 - .L_146)
.L_146:
        /*001c*/ 	.word	0x00000000
        /*0020*/ 	.short	0x0000
        /*0022*/ 	.short	0x0000
        /*0024*/ 	.byte	0x00, 0xf5, 0x21, 0x00


	//----- nvinfo : EIATTR_SPARSE_MMA_MASK
	.align		4
.L_147:
        /*0028*/ 	.byte	0x03, 0x50
        /*002a*/ 	.short	0x0000


	//----- nvinfo : EIATTR_MAXREG_COUNT
	.align		4
        /*002c*/ 	.byte	0x03, 0x1b
        /*002e*/ 	.short	0x00ff


	//----- nvinfo : EIATTR_NUM_BARRIERS
	.align		4
        /*0030*/ 	.byte	0x02, 0x4c
        /*0032*/ 	.byte	0x01
	.zero		1


	//----- nvinfo : EIATTR_MERCURY_ISA_VERSION
	.align		4
        /*0034*/ 	.byte	0x03, 0x5f
        /*0036*/ 	.short	0x0101


	//----- nvinfo : EIATTR_VRC_CTA_INIT_COUNT
	.align		4
        /*0038*/ 	.byte	0x02, 0x4a
	.zero		1
	.zero		1


	//----- nvinfo : EIATTR_EXIT_INSTR_OFFSETS
	.align		4
        /*003c*/ 	.byte	0x04, 0x1c
        /*003e*/ 	.short	(.L_149 - .L_148)


	//   ....[0]....
.L_148:
        /*0040*/ 	.word	0x00000700


	//----- nvinfo : EIATTR_CRS_STACK_SIZE
	.align		4
.L_149:
        /*0044*/ 	.byte	0x04, 0x1e
        /*0046*/ 	.short	(.L_151 - .L_150)
.L_150:
        /*0048*/ 	.word	0x00000000


	//----- nvinfo : EIATTR_CBANK_PARAM_SIZE
	.align		4
.L_151:
        /*004c*/ 	.byte	0x03, 0x19
        /*004e*/ 	.short	0x0010


	//----- nvinfo : EIATTR_PARAM_CBANK
	.align		4
        /*0050*/ 	.byte	0x04, 0x0a
        /*0052*/ 	.short	(.L_153 - .L_152)
	.align		4
.L_152:
        /*0054*/ 	.word	index@(.nv.constant0.fMatrixReduce)
        /*0058*/ 	.short	0x0380
        /*005a*/ 	.short	0x0010


	//----- nvinfo : EIATTR_SW_WAR
	.align		4
.L_153:
        /*005c*/ 	.byte	0x04, 0x36
        /*005e*/ 	.short	(.L_155 - .L_154)
.L_154:
        /*0060*/ 	.word	0x00000008
.L_155:


//--------------------- .nv.info.fMatrixExp       --------------------------
	.section	.nv.info.fMatrixExp,"",@"SHT_CUDA_INFO"
	.sectionflags	@""
	.align	4


	//----- nvinfo : EIATTR_CUDA_API_VERSION
	.align		4
        /*0000*/ 	.byte	0x04, 0x37
        /*0002*/ 	.short	(.L_157 - .L_156)
.L_156:
        /*0004*/ 	.word	0x00000082


	//----- nvinfo : EIATTR_KPARAM_INFO
	.align		4
.L_157:
        /*0008*/ 	.byte	0x04, 0x17
        /*000a*/ 	.short	(.L_159 - .L_158)
.L_158:
        /*000c*/ 	.word	0x00000000
        /*0010*/ 	.short	0x0002
        /*0012*/ 	.short	0x0010
        /*0014*/ 	.byte	0x00, 0xf0, 0x11, 0x00


	//----- nvinfo : EIATTR_KPARAM_INFO
	.align		4
.L_159:
        /*0018*/ 	.byte	0x04, 0x17
        /*001a*/ 	.short	(.L_161 - .L_160)
.L_160:
        /*001c*/ 	.word	0x00000000
        /*0020*/ 	.short	0x0001
        /*0022*/ 	.short	0x0008
        /*0024*/ 	.byte	0x00, 0xf5, 0x21, 0x00


	//----- nvinfo : EIATTR_KPARAM_INFO
	.align		4
.L_161:
        /*0028*/ 	.byte	0x04, 0x17
        /*002a*/ 	.short	(.L_163 - .L_162)
.L_162:
        /*002c*/ 	.word	0x00000000
        /*0030*/ 	.short	0x0000
        /*0032*/ 	.short	0x0000
        /*0034*/ 	.byte	0x00, 0xf5, 0x21, 0x00


	//----- nvinfo : EIATTR_SPARSE_MMA_MASK
	.align		4
.L_163:
        /*0038*/ 	.byte	0x03, 0x50
        /*003a*/ 	.short	0x0000


	//----- nvinfo : EIATTR_MAXREG_COUNT
	.align		4
        /*003c*/ 	.byte	0x03, 0x1b
        /*003e*/ 	.short	0x00ff


	//----- nvinfo : EIATTR_MERCURY_ISA_VERSION
	.align		4
        /*0040*/ 	.byte	0x03, 0x5f
        /*0042*/ 	.short	0x0101


	//----- nvinfo : EIATTR_VRC_CTA_INIT_COUNT
	.align		4
        /*0044*/ 	.byte	0x02, 0x4a
	.zero		1
	.zero		1


	//----- nvinfo : EIATTR_EXIT_INSTR_OFFSETS
	.align		4
        /*0048*/ 	.byte	0x04, 0x1c
        /*004a*/ 	.short	(.L_165 - .L_164)


	//   ....[0]....
.L_164:
        /*004c*/ 	.word	0x000000a0


	//   ....[1]....
        /*0050*/ 	.word	0x00001010


	//   ....[2]....
        /*0054*/ 	.word	0x000020b0


	//   ....[3]....
        /*0058*/ 	.word	0x00002910


	//   ....[4]....
        /*005c*/ 	.word	0x00002d90


	//   ....[5]....
        /*0060*/ 	.word	0x00002f10


	//----- nvinfo : EIATTR_CRS_STACK_SIZE
	.align		4
.L_165:
        /*0064*/ 	.byte	0x04, 0x1e
        /*0066*/ 	.short	(.L_167 - .L_166)
.L_166:
        /*0068*/ 	.word	0x00000000


	//----- nvinfo : EIATTR_CBANK_PARAM_SIZE
	.align		4
.L_167:
        /*006c*/ 	.byte	0x03, 0x19
        /*006e*/ 	.short	0x0014


	//----- nvinfo : EIATTR_PARAM_CBANK
	.align		4
        /*0070*/ 	.byte	0x04, 0x0a
        /*0072*/ 	.short	(.L_169 - .L_168)
	.align		4
.L_168:
        /*0074*/ 	.word	index@(.nv.constant0.fMatrixExp)
        /*0078*/ 	.short	0x0380
        /*007a*/ 	.short	0x0014


	//----- nvinfo : EIATTR_SW_WAR
	.align		4
.L_169:
        /*007c*/ 	.byte	0x04, 0x36
        /*007e*/ 	.short	(.L_171 - .L_170)
.L_170:
        /*0080*/ 	.word	0x00000008
.L_171:


//--------------------- .nv.callgraph             --------------------------
	.section	.nv.callgraph,"",@"SHT_CUDA_CALLGRAPH"
	.align	4
	.sectionentsize	8
	.align		4
        /*0000*/ 	.word	0x00000000
	.align		4
        /*0004*/ 	.word	0xffffffff
	.align		4
        /*0008*/ 	.word	0x00000000
	.align		4
        /*000c*/ 	.word	0xfffffffe
	.align		4
        /*0010*/ 	.word	0x00000000
	.align		4
        /*0014*/ 	.word	0xfffffffd
	.align		4
        /*0018*/ 	.word	0x00000000
	.align		4
        /*001c*/ 	.word	0xfffffffc


//--------------------- .text.fVectorKernel1      --------------------------
	.section	.text.fVectorKernel1,"ax",@progbits
	.align	128
        .global         fVectorKernel1
        .type           fVectorKernel1,@function
        .size           fVectorKernel1,(.L_x_113 - fVectorKernel1)
        .other          fVectorKernel1,@"STO_CUDA_ENTRY STV_DEFAULT"
fVectorKernel1:
.text.fVectorKernel1:
[----:B------:R-:W-:Y:S01]  /*0000*/  LDC R1, c[0x0][0x37c] ;  /* 0x0000df00ff017b82 */ /* 0x000fe20000000800 */
[----:B------:R-:W0:Y:S01]  /*0010*/  S2R R2, SR_CTAID.X ;  /* 0x0000000000027919 */ /* 0x000e220000002500 */
[----:B------:R-:W0:Y:S01]  /*0020*/  LDCU UR4, c[0x0][0x360] ;  /* 0x00006c00ff0477ac */ /* 0x000e220008000800 */
[----:B------:R-:W0:Y:S01]  /*0030*/  S2R R3, SR_TID.X ;  /* 0x0000000000037919 */ /* 0x000e220000002100 */
[----:B------:R-:W1:Y:S01]  /*0040*/  LDCU UR5, c[0x0][0x3a8] ;  /* 0x00007500ff0577ac */ /* 0x000e620008000800 */
[----:B0-----:R-:W-:-:S05]  /*0050*/  IMAD R2, R2, UR4, R3 ;  /* 0x0000000402027c24 */ /* 0x001fca000f8e0203 */
[----:B-1----:R-:W-:-:S13]  /*0060*/  ISETP.GE.AND P0, PT, R2, UR5, PT ;  /* 0x0000000502007c0c */ /* 0x002fda000bf06270 */
[----:B------:R-:W-:Y:S05]  /*0070*/  @P0 EXIT ;  /* 0x000000000000094d */ /* 0x000fea0003800000 */
[----:B------:R-:W0:Y:S01]  /*0080*/  LDC.64 R4, c[0x0][0x380] ;  /* 0x0000e000ff047b82 */ /* 0x000e220000000a00 */
[----:B------:R-:W1:Y:S01]  /*0090*/  LDCU.64 UR4, c[0x0][0x358] ;  /* 0x00006b00ff0477ac */ /* 0x000e620008000a00 */
[----:B0-----:R-:W-:-:S06]  /*00a0*/  IMAD.WIDE R4, R2, 0x4, R4 ;  /* 0x0000000402047825 */ /* 0x001fcc00078e0204 */
[----:B-1----:R-:W2:Y:S02]  /*00b0*/  LDG.E R4, desc[UR4][R4.64] ;  /* 0x0000000404047981 */ /* 0x002ea4000c1e1900 */
[----:B--2---:R-:W-:-:S13]  /*00c0*/  FSETP.NEU.AND P0, PT, R4, RZ, PT ;  /* 0x000000ff0400720b */ /* 0x004fda0003f0d000 */
[----:B------:R-:W-:Y:S05]  /*00d0*/  @!P0 EXIT ;  /* 0x000000000000894d */ /* 0x000fea0003800000 */
[----:B------:R-:W0:Y:S01]  /*00e0*/  LDC.64 R4, c[0x0][0x388] ;  /* 0x0000e200ff047b82 */ /* 0x000e220000000a00 */
[----:B------:R-:W1:Y:S07]  /*00f0*/  LDCU.64 UR6, c[0x0][0x398] ;  /* 0x00007300ff0677ac */ /* 0x000e6e0008000a00 */
[----:B------:R-:W2:Y:S01]  /*0100*/  LDC.64 R6, c[0x0][0x390] ;  /* 0x0000e400ff067b82 */ /* 0x000ea20000000a00 */
[----:B0-----:R-:W-:-:S06]  /*0110*/  IMAD.WIDE R4, R2, 0x4, R4 ;  /* 0x0000000402047825 */ /* 0x001fcc00078e0204 */
[----:B------:R-:W3:Y:S01]  /*0120*/  LDG.E R4, desc[UR4][R4.64] ;  /* 0x0000000404047981 */ /* 0x000ee2000c1e1900 */
[----:B--2---:R-:W-:-:S06]  /*0130*/  IMAD.WIDE R6, R2, 0x4, R6 ;  /* 0x0000000402067825 */ /* 0x004fcc00078e0206 */
[----:B------:R-:W2:Y:S01]  /*0140*/  LDG.E R7, desc[UR4][R6.64] ;  /* 0x0000000406077981 */ /* 0x000ea2000c1e1900 */
[----:B-1----:R-:W-:-:S04]  /*0150*/  I2FP.F32.S32 R3, UR7 ;  /* 0x0000000700037c45 */ /* 0x002fc80008201400 */
[----:B------:R-:W0:Y:S01]  /*0160*/  MUFU.RCP R8, R3 ;  /* 0x0000000300087308 */ /* 0x000e220000001000 */
[----:B------:R-:W-:Y:S01]  /*0170*/  BSSY.RECONVERGENT B0, `(.L_x_0) ;  /* 0x000000d000007945 */ /* 0x000fe20003800200 */
[----:B0-----:R-:W-:-:S04]  /*0180*/  FFMA R9, -R3, R8, 1 ;  /* 0x3f80000003097423 */ /* 0x001fc80000000108 */
[----:B------:R-:W-:Y:S01]  /*0190*/  FFMA R9, R8, R9, R8 ;  /* 0x0000000908097223 */ /* 0x000fe20000000008 */
[----:B---3--:R-:W-:-:S04]  /*01a0*/  FMUL R0, R4, UR6 ;  /* 0x0000000604007c20 */ /* 0x008fc80008400000 */
[----:B--2---:R-:W-:-:S04]  /*01b0*/  FMUL R0, R0, R7 ;  /* 0x0000000700007220 */ /* 0x004fc80000400000 */
[----:B------:R-:W0:Y:S01]  /*01c0*/  FCHK P0, R0, R3 ;  /* 0x0000000300007302 */ /* 0x000e220000000000 */
[----:B------:R-:W-:-:S04]  /*01d0*/  FFMA R8, R0, R9, RZ ;  /* 0x0000000900087223 */ /* 0x000fc800000000ff */
[----:B------:R-:W-:-:S04]  /*01e0*/  FFMA R4, -R3, R8, R0 ;  /* 0x0000000803047223 */ /* 0x000fc80000000100 */
[----:B------:R-:W-:Y:S01]  /*01f0*/  FFMA R8, R9, R4, R8 ;  /* 0x0000000409087223 */ /* 0x000fe20000000008 */
[----:B0-----:R-:W-:Y:S06]  /*0200*/  @!P0 BRA `(.L_x_1) ;  /* 0x00000000000c8947 */ /* 0x001fec0003800000 */
[----:B------:R-:W-:-:S07]  /*0210*/  MOV R4, 0x230 ;  /* 0x0000023000047802 */ /* 0x000fce0000000f00 */
[----:B------:R-:W-:Y:S05]  /*0220*/  CALL.REL.NOINC `($__internal_0_$__cuda_sm3x_div_rn_noftz_f32_slowpath) ;  /* 0x0000000000207944 */ /* 0x000fea0003c00000 */
[----:B------:R-:W-:-:S07]  /*0230*/  IMAD.MOV.U32 R8, RZ, RZ, R0 ;  /* 0x000000ffff087224 */ /* 0x000fce00078e0000 */
.L_x_1:
[----:B------:R-:W-:Y:S05]  /*0240*/  BSYNC.RECONVERGENT B0 ;  /* 0x0000000000007941 */ /* 0x000fea0003800200 */
.L_x_0:
[----:B------:R-:W0:Y:S02]  /*0250*/  LDC.64 R4, c[0x0][0x3a0] ;  /* 0x0000e800ff047b82 */ /* 0x000e240000000a00 */
[----:B0-----:R-:W-:-:S05]  /*0260*/  IMAD.WIDE R2, R2, 0x4, R4 ;  /* 0x0000000402027825 */ /* 0x001fca00078e0204 */
[----:B------:R-:W2:Y:S02]  /*0270*/  LDG.E R5, desc[UR4][R2.64] ;  /* 0x0000000402057981 */ /* 0x000ea4000c1e1900 */
[----:B--2---:R-:W-:-:S05]  /*0280*/  FADD R5, R5, -R8 ;  /* 0x8000000805057221 */ /* 0x004fca0000000000 */
[----:B------:R-:W-:Y:S01]  /*0290*/  STG.E desc[UR4][R2.64], R5 ;  /* 0x0000000502007986 */ /* 0x000fe2000c101904 */
[----:B------:R-:W-:Y:S05]  /*02a0*/  EXIT ;  /* 0x000000000000794d */ /* 0x000fea0003800000 */
        .weak           $__internal_0_$__cuda_sm3x_div_rn_noftz_f32_slowpath
        .type           $__internal_0_$__cuda_sm3x_div_rn_noftz_f32_slowpath,@function
        .size           $__internal_0_$__cuda_sm3x_div_rn_noftz_f32_slowpath,(.L_x_113 - $__internal_0_$__cuda_sm3x_div_rn_noftz_f32_slowpath)
$__internal_0_$__cuda_sm3x_div_rn_noftz_f32_slowpath:
[--C-:B------:R-:W-:Y:S01]  /*02b0*/  SHF.R.U32.HI R6, RZ, 0x17, R3.reuse ;  /* 0x00000017ff067819 */ /* 0x100fe20000011603 */
[----:B------:R-:W-:Y:S01]  /*02c0*/  BSSY.RECONVERGENT B1, `(.L_x_2) ;  /* 0x0000064000017945 */ /* 0x000fe20003800200 */
[--C-:B------:R-:W-:Y:S01]  /*02d0*/  SHF.R.U32.HI R5, RZ, 0x17, R0.reuse ;  /* 0x00000017ff057819 */ /* 0x100fe20000011600 */
[----:B------:R-:W-:Y:S01]  /*02e0*/  IMAD.MOV.U32 R7, RZ, RZ, R0 ;  /* 0x000000ffff077224 */ /* 0x000fe200078e0000 */
[----:B------:R-:W-:Y:S01]  /*02f0*/  LOP3.LUT R6, R6, 0xff, RZ, 0xc0, !PT ;  /* 0x000000ff06067812 */ /* 0x000fe200078ec0ff */
[----:B------:R-:W-:Y:S01]  /*0300*/  IMAD.MOV.U32 R8, RZ, RZ, R3 ;  /* 0x000000ffff087224 */ /* 0x000fe200078e0003 */
[----:B------:R-:W-:-:S03]  /*0310*/  LOP3.LUT R5, R5, 0xff, RZ, 0xc0, !PT ;  /* 0x000000ff05057812 */ /* 0x000fc600078ec0ff */
[----:B------:R-:W-:Y:S02]  /*0320*/  VIADD R11, R6, 0xffffffff ;  /* 0xffffffff060b7836 */ /* 0x000fe40000000000 */
[----:B------:R-:W-:-:S03]  /*0330*/  VIADD R10, R5, 0xffffffff ;  /* 0xffffffff050a7836 */ /* 0x000fc60000000000 */
[----:B------:R-:W-:-:S04]  /*0340*/  ISETP.GT.U32.AND P0, PT, R11, 0xfd, PT ;  /* 0x000000fd0b00780c */ /* 0x000fc80003f04070 */
[----:B------:R-:W-:-:S13]  /*0350*/  ISETP.GT.U32.OR P0, PT, R10, 0xfd, P0 ;  /* 0x000000fd0a00780c */ /* 0x000fda0000704470 */
[----:B------:R-:W-:Y:S01]  /*0360*/  @!P0 IMAD.MOV.U32 R9, RZ, RZ, RZ ;  /* 0x000000ffff098224 */ /* 0x000fe200078e00ff */
[----:B------:R-:W-:Y:S06]  /*0370*/  @!P0 BRA `(.L_x_3) ;  /* 0x00000000005c8947 */ /* 0x000fec0003800000 */
[----:B------:R-:W-:Y:S02]  /*0380*/  FSETP.GTU.FTZ.AND P0, PT, |R0|, +INF , PT ;  /* 0x7f8000000000780b */ /* 0x000fe40003f1c200 */
[----:B------:R-:W-:-:S04]  /*0390*/  FSETP.GTU.FTZ.AND P1, PT, |R3|, +INF , PT ;  /* 0x7f8000000300780b */ /* 0x000fc80003f3c200 */
[----:B------:R-:W-:-:S13]  /*03a0*/  PLOP3.LUT P0, PT, P0, P1, PT, 0xf8, 0x8f ;  /* 0x00000000008f781c */ /* 0x000fda0000703f70 */
[----:B------:R-:W-:Y:S05]  /*03b0*/  @P0 BRA `(.L_x_4) ;  /* 0x00000004004c0947 */ /* 0x000fea0003800000 */
[----:B------:R-:W-:-:S13]  /*03c0*/  LOP3.LUT P0, RZ, R8, 0x7fffffff, R7, 0xc8, !PT ;  /* 0x7fffffff08ff7812 */ /* 0x000fda000780c807 */
[----:B------:R-:W-:Y:S05]  /*03d0*/  @!P0 BRA `(.L_x_5) ;  /* 0x00000004003c8947 */ /* 0x000fea0003800000 */
[C---:B------:R-:W-:Y:S02]  /*03e0*/  FSETP.NEU.FTZ.AND P2, PT, |R0|.reuse, +INF , PT ;  /* 0x7f8000000000780b */ /* 0x040fe40003f5d200 */
[----:B------:R-:W-:Y:S02]  /*03f0*/  FSETP.NEU.FTZ.AND P1, PT, |R3|, +INF , PT ;  /* 0x7f8000000300780b */ /* 0x000fe40003f3d200 */
[----:B------:R-:W-:-:S11]  /*0400*/  FSETP.NEU.FTZ.AND P0, PT, |R0|, +INF , PT ;  /* 0x7f8000000000780b */ /* 0x000fd60003f1d200 */
[----:B------:R-:W-:Y:S05]  /*0410*/  @!P1 BRA !P2, `(.L_x_5) ;  /* 0x00000004002c9947 */ /* 0x000fea0005000000 */
[----:B------:R-:W-:-:S04]  /*0420*/  LOP3.LUT P2, RZ, R7, 0x7fffffff, RZ, 0xc0, !PT ;  /* 0x7fffffff07ff7812 */ /* 0x000fc8000784c0ff */
[----:B------:R-:W-:-:S13]  /*0430*/  PLOP3.LUT P1, PT, P1, P2, PT, 0x2f, 0xf2 ;  /* 0x0000000000f2781c */ /* 0x000fda0000f24577 */
[----:B------:R-:W-:Y:S05]  /*0440*/  @P1 BRA `(.L_x_6) ;  /* 0x0000000400181947 */ /* 0x000fea0003800000 */
[----:B------:R-:W-:-:S04]  /*0450*/  LOP3.LUT P1, RZ, R8, 0x7fffffff, RZ, 0xc0, !PT ;  /* 0x7fffffff08ff7812 */ /* 0x000fc8000782c0ff */
[----:B------:R-:W-:-:S13]  /*0460*/  PLOP3.LUT P0, PT, P0, P1, PT, 0x2f, 0xf2 ;  /* 0x0000000000f2781c */ /* 0x000fda0000702577 */
[----:B------:R-:W-:Y:S05]  /*0470*/  @P0 BRA `(.L_x_7) ;  /* 0x0000000400000947 */ /* 0x000fea0003800000 */
[----:B------:R-:W-:Y:S02]  /*0480*/  ISETP.GE.AND P0, PT, R10, RZ, PT ;  /* 0x000000ff0a00720c */ /* 0x000fe40003f06270 */
[----:B------:R-:W-:-:S11]  /*0490*/  ISETP.GE.AND P1, PT, R11, RZ, PT ;  /* 0x000000ff0b00720c */ /* 0x000fd60003f26270 */
[----:B------:R-:W-:Y:S02]  /*04a0*/  @P0 IMAD.MOV.U32 R9, RZ, RZ, RZ ;  /* 0x000000ffff090224 */ /* 0x000fe400078e00ff */
[----:B------:R-:W-:Y:S01]  /*04b0*/  @!P0 FFMA R7, R0, 1.84467440737095516160e+19, RZ ;  /* 0x5f80000000078823 */ /* 0x000fe200000000ff */
[----:B------:R-:W-:Y:S02]  /*04c0*/  @!P0 IMAD.MOV.U32 R9, RZ, RZ, -0x40 ;  /* 0xffffffc0ff098424 */ /* 0x000fe400078e00ff */
[----:B------:R-:W-:Y:S02]  /*04d0*/  @!P1 FFMA R8, R3, 1.84467440737095516160e+19, RZ ;  /* 0x5f80000003089823 */ /* 0x000fe400000000ff */
[----:B------:R-:W-:-:S07]  /*04e0*/  @!P1 VIADD R9, R9, 0x40 ;  /* 0x0000004009099836 */ /* 0x000fce0000000000 */
.L_x_3:
[----:B------:R-:W-:Y:S01]  /*04f0*/  LEA R3, R6, 0xc0800000, 0x17 ;  /* 0xc080000006037811 */ /* 0x000fe200078eb8ff */
[----:B------:R-:W-:Y:S01]  /*0500*/  VIADD R5, R5, 0xffffff81 ;  /* 0xffffff8105057836 */ /* 0x000fe20000000000 */
[----:B------:R-:W-:Y:S03]  /*0510*/  BSSY.RECONVERGENT B2, `(.L_x_8) ;  /* 0x0000035000027945 */ /* 0x000fe60003800200 */
[----:B------:R-:W-:Y:S01]  /*0520*/  IMAD.IADD R3, R8, 0x1, -R3 ;  /* 0x0000000108037824 */ /* 0x000fe200078e0a03 */
[C---:B------:R-:W-:Y:S01]  /*0530*/  IADD3 R6, PT, PT, R5.reuse, 0x7f, -R6 ;  /* 0x0000007f05067810 */ /* 0x040fe20007ffe806 */
[----:B------:R-:W-:Y:S02]  /*0540*/  IMAD R0, R5, -0x800000, R7 ;  /* 0xff80000005007824 */ /* 0x000fe400078e0207 */
[----:B------:R-:W0:Y:S01]  /*0550*/  MUFU.RCP R8, R3 ;  /* 0x0000000300087308 */ /* 0x000e220000001000 */
[----:B------:R-:W-:Y:S01]  /*0560*/  FADD.FTZ R11, -R3, -RZ ;  /* 0x800000ff030b7221 */ /* 0x000fe20000010100 */
[----:B------:R-:W-:-:S03]  /*0570*/  IMAD.IADD R6, R6, 0x1, R9 ;  /* 0x0000000106067824 */ /* 0x000fc600078e0209 */
[----:B0-----:R-:W-:-:S04]  /*0580*/  FFMA R13, R8, R11, 1 ;  /* 0x3f800000080d7423 */ /* 0x001fc8000000000b */
[----:B------:R-:W-:-:S04]  /*0590*/  FFMA R10, R8, R13, R8 ;  /* 0x0000000d080a7223 */ /* 0x000fc80000000008 */
[----:B------:R-:W-:-:S04]  /*05a0*/  FFMA R7, R0, R10, RZ ;  /* 0x0000000a00077223 */ /* 0x000fc800000000ff */
[----:B------:R-:W-:-:S04]  /*05b0*/  FFMA R8, R11, R7, R0 ;  /* 0x000000070b087223 */ /* 0x000fc80000000000 */
[----:B------:R-:W-:-:S04]  /*05c0*/  FFMA R7, R10, R8, R7 ;  /* 0x000000080a077223 */ /* 0x000fc80000000007 */
[----:B------:R-:W-:-:S04]  /*05d0*/  FFMA R8, R11, R7, R0 ;  /* 0x000000070b087223 */ /* 0x000fc80000000000 */
[----:B------:R-:W-:-:S05]  /*05e0*/  FFMA R0, R10, R8, R7 ;  /* 0x000000080a007223 */ /* 0x000fca0000000007 */
[----:B------:R-:W-:-:S04]  /*05f0*/  SHF.R.U32.HI R3, RZ, 0x17, R0 ;  /* 0x00000017ff037819 */ /* 0x000fc80000011600 */
[----:B------:R-:W-:-:S05]  /*0600*/  LOP3.LUT R3, R3, 0xff, RZ, 0xc0, !PT ;  /* 0x000000ff03037812 */ /* 0x000fca00078ec0ff */
[----:B------:R-:W-:-:S04]  /*0610*/  IMAD.IADD R9, R3, 0x1, R6 ;  /* 0x0000000103097824 */ /* 0x000fc800078e0206 */
[----:B------:R-:W-:-:S05]  /*0620*/  VIADD R3, R9, 0xffffffff ;  /* 0xffffffff09037836 */ /* 0x000fca0000000000 */
[----:B------:R-:W-:-:S13]  /*0630*/  ISETP.GE.U32.AND P0, PT, R3, 0xfe, PT ;  /* 0x000000fe0300780c */ /* 0x000fda0003f06070 */
[----:B------:R-:W-:Y:S05]  /*0640*/  @!P0 BRA `(.L_x_9) ;  /* 0x0000000000808947 */ /* 0x000fea0003800000 */
[----:B------:R-:W-:-:S13]  /*0650*/  ISETP.GT.AND P0, PT, R9, 0xfe, PT ;  /* 0x000000fe0900780c */ /* 0x000fda0003f04270 */
[----:B------:R-:W-:Y:S05]  /*0660*/  @P0 BRA `(.L_x_10) ;  /* 0x00000000006c0947 */ /* 0x000fea0003800000 */
[----:B------:R-:W-:-:S13]  /*0670*/  ISETP.GE.AND P0, PT, R9, 0x1, PT ;  /* 0x000000010900780c */ /* 0x000fda0003f06270 */
[----:B------:R-:W-:Y:S05]  /*0680*/  @P0 BRA `(.L_x_11) ;  /* 0x0000000000740947 */ /* 0x000fea0003800000 */
[----:B------:R-:W-:Y:S02]  /*0690*/  ISETP.GE.AND P0, PT, R9, -0x18, PT ;  /* 0xffffffe80900780c */ /* 0x000fe40003f06270 */
[----:B------:R-:W-:-:S11]  /*06a0*/  LOP3.LUT R0, R0, 0x80000000, RZ, 0xc0, !PT ;  /* 0x8000000000007812 */ /* 0x000fd600078ec0ff */
[----:B------:R-:W-:Y:S05]  /*06b0*/  @!P0 BRA `(.L_x_11) ;  /* 0x0000000000688947 */ /* 0x000fea0003800000 */
[CCC-:B------:R-:W-:Y:S01]  /*06c0*/  FFMA.RZ R3, R10.reuse, R8.reuse, R7.reuse ;  /* 0x000000080a037223 */ /* 0x1c0fe2000000c007 */
[CCC-:B------:R-:W-:Y:S01]  /*06d0*/  FFMA.RM R6, R10.reuse, R8.reuse, R7.reuse ;  /* 0x000000080a067223 */ /* 0x1c0fe20000004007 */
[C---:B------:R-:W-:Y:S02]  /*06e0*/  ISETP.NE.AND P2, PT, R9.reuse, RZ, PT ;  /* 0x000000ff0900720c */ /* 0x040fe40003f45270 */
[----:B------:R-:W-:Y:S02]  /*06f0*/  ISETP.NE.AND P1, PT, R9, RZ, PT ;  /* 0x000000ff0900720c */ /* 0x000fe40003f25270 */
[----:B------:R-:W-:Y:S01]  /*0700*/  LOP3.LUT R5, R3, 0x7fffff, RZ, 0xc0, !PT ;  /* 0x007fffff03057812 */ /* 0x000fe200078ec0ff */
[----:B------:R-:W-:Y:S01]  /*0710*/  FFMA.RP R3, R10, R8, R7 ;  /* 0x000000080a037223 */ /* 0x000fe20000008007 */
[----:B------:R-:W-:Y:S02]  /*0720*/  VIADD R8, R9, 0x20 ;  /* 0x0000002009087836 */ /* 0x000fe40000000000 */
[----:B------:R-:W-:Y:S01]  /*0730*/  LOP3.LUT R5, R5, 0x800000, RZ, 0xfc, !PT ;  /* 0x0080000005057812 */ /* 0x000fe200078efcff */
[----:B------:R-:W-:Y:S01]  /*0740*/  IMAD.MOV R7, RZ, RZ, -R9 ;  /* 0x000000ffff077224 */ /* 0x000fe200078e0a09 */
[----:B------:R-:W-:-:S02]  /*0750*/  FSETP.NEU.FTZ.AND P0, PT, R3, R6, PT ;  /* 0x000000060300720b */ /* 0x000fc40003f1d000 */
[----:B------:R-:W-:Y:S02]  /*0760*/  SHF.L.U32 R8, R5, R8, RZ ;  /* 0x0000000805087219 */ /* 0x000fe400000006ff */
[----:B------:R-:W-:Y:S02]  /*0770*/  SEL R6, R7, RZ, P2 ;  /* 0x000000ff07067207 */ /* 0x000fe40001000000 */
[----:B------:R-:W-:Y:S02]  /*0780*/  ISETP.NE.AND P1, PT, R8, RZ, P1 ;  /* 0x000000ff0800720c */ /* 0x000fe40000f25270 */
[----:B------:R-:W-:Y:S02]  /*0790*/  SHF.R.U32.HI R6, RZ, R6, R5 ;  /* 0x00000006ff067219 */ /* 0x000fe40000011605 */
[----:B------:R-:W-:Y:S02]  /*07a0*/  PLOP3.LUT P0, PT, P0, P1, PT, 0xf8, 0x8f ;  /* 0x00000000008f781c */ /* 0x000fe40000703f70 */
[----:B------:R-:W-:-:S02]  /*07b0*/  SHF.R.U32.HI R8, RZ, 0x1, R6 ;  /* 0x00000001ff087819 */ /* 0x000fc40000011606 */
[----:B------:R-:W-:-:S04]  /*07c0*/  SEL R3, RZ, 0x1, !P0 ;  /* 0x00000001ff037807 */ /* 0x000fc80004000000 */
[----:B------:R-:W-:-:S04]  /*07d0*/  LOP3.LUT R3, R3, 0x1, R8, 0xf8, !PT ;  /* 0x0000000103037812 */ /* 0x000fc800078ef808 */
[----:B------:R-:W-:-:S05]  /*07e0*/  LOP3.LUT R3, R3, R6, RZ, 0xc0, !PT ;  /* 0x0000000603037212 */ /* 0x000fca00078ec0ff */
[----:B------:R-:W-:-:S05]  /*07f0*/  IMAD.IADD R3, R8, 0x1, R3 ;  /* 0x0000000108037824 */ /* 0x000fca00078e0203 */
[----:B------:R-:W-:Y:S01]  /*0800*/  LOP3.LUT R0, R3, R0, RZ, 0xfc, !PT ;  /* 0x0000000003007212 */ /* 0x000fe200078efcff */
[----:B------:R-:W-:Y:S06]  /*0810*/  BRA `(.L_x_11) ;  /* 0x0000000000107947 */ /* 0x000fec0003800000 */
.L_x_10:
[----:B------:R-:W-:-:S04]  /*0820*/  LOP3.LUT R0, R0, 0x80000000, RZ, 0xc0, !PT ;  /* 0x8000000000007812 */ /* 0x000fc800078ec0ff */
[----:B------:R-:W-:Y:S01]  /*0830*/  LOP3.LUT R0, R0, 0x7f800000, RZ, 0xfc, !PT ;  /* 0x7f80000000007812 */ /* 0x000fe200078efcff */
[----:B------:R-:W-:Y:S06]  /*0840*/  BRA `(.L_x_11) ;  /* 0x0000000000047947 */ /* 0x000fec0003800000 */
.L_x_9:
[----:B------:R-:W-:-:S07]  /*0850*/  IMAD R0, R6, 0x800000, R0 ;  /* 0x0080000006007824 */ /* 0x000fce00078e0200 */
.L_x_11:
[----:B------:R-:W-:Y:S05]  /*0860*/  BSYNC.RECONVERGENT B2 ;  /* 0x0000000000027941 */ /* 0x000fea0003800200 */
.L_x_8:
[----:B------:R-:W-:Y:S05]  /*0870*/  BRA `(.L_x_12) ;  /* 0x0000000000207947 */ /* 0x000fea0003800000 */
.L_x_7:
[----:B------:R-:W-:-:S04]  /*0880*/  LOP3.LUT R0, R8, 0x80000000, R7, 0x48, !PT ;  /* 0x8000000008007812 */ /* 0x000fc800078e4807 */
[----:B------:R-:W-:Y:S01]  /*0890*/  LOP3.LUT R0, R0, 0x7f800000, RZ, 0xfc, !PT ;  /* 0x7f80000000007812 */ /* 0x000fe200078efcff */
[----:B------:R-:W-:Y:S06]  /*08a0*/  BRA `(.L_x_12) ;  /* 0x0000000000147947 */ /* 0x000fec0003800000 */
.L_x_6:
[----:B------:R-:W-:Y:S01]  /*08b0*/  LOP3.LUT R0, R8, 0x80000000, R7, 0x48, !PT ;  /* 0x8000000008007812 */ /* 0x000fe200078e4807 */
[----:B------:R-:W-:Y:S06]  /*08c0*/  BRA `(.L_x_12) ;  /* 0x00000000000c7947 */ /* 0x000fec0003800000 */
.L_x_5:
[----:B------:R-:W0:Y:S01]  /*08d0*/  MUFU.RSQ R0, -QNAN ;  /* 0xffc0000000007908 */ /* 0x000e220000001400 */
[----:B------:R-:W-:Y:S05]  /*08e0*/  BRA `(.L_x_12) ;  /* 0x0000000000047947 */ /* 0x000fea0003800000 */
.L_x_4:
[----:B------:R-:W-:-:S07]  /*08f0*/  FADD.FTZ R0, R0, R3 ;  /* 0x0000000300007221 */ /* 0x000fce0000010000 */
.L_x_12:
[----:B------:R-:W-:Y:S05]  /*0900*/  BSYNC.RECONVERGENT B1 ;  /* 0x0000000000017941 */ /* 0x000fea0003800200 */
.L_x_2:
[----:B------:R-:W-:-:S04]  /*0910*/  IMAD.MOV.U32 R5, RZ, RZ, 0x0 ;  /* 0x00000000ff057424 */ /* 0x000fc800078e00ff */
[----:B0-----:R-:W-:Y:S05]  /*0920*/  RET.REL.NODEC R4 `(fVectorKernel1) ;  /* 0xfffffff404b47950 */ /* 0x001fea0003c3ffff */
.L_x_13:
[----:B------:R-:W-:-:S00]  /*0930*/  BRA `(.L_x_13) ;  /* 0xfffffffc00fc7947 */ /* 0x000fc0000383ffff */
[----:B------:R-:W-:-:S00]  /*0940*/  NOP ;  /* 0x0000000000007918 */ /* 0x000fc00000000000 */
        /* <DEDUP_REMOVED lines=11> */
.L_x_113:


//--------------------- .text.fMatrixKernel2      --------------------------
	.section	.text.fMatrixKernel2,"ax",@progbits
	.align	128
        .global         fMatrixKernel2
        .type           fMatrixKernel2,@function
        .size           fMatrixKernel2,(.L_x_117 - fMatrixKernel2)
        .other          fMatrixKernel2,@"STO_CUDA_ENTRY STV_DEFAULT"
fMatrixKernel2:
.text.fMatrixKernel2:
[----:B------:R-:W-:Y:S01]  /*0000*/  LDC R1, c[0x0][0x37c] ;  /* 0x0000df00ff017b82 */ /* 0x000fe20000000800 */
[----:B------:R-:W0:Y:S07]  /*0010*/  S2R R0, SR_CTAID.X ;  /* 0x0000000000007919 */ /* 0x000e2e0000002500 */
[----:B------:R-:W1:Y:S01]  /*0020*/  LDC R2, c[0x0][0x380] ;  /* 0x0000e000ff027b82 */ /* 0x000e620000000800 */
[----:B------:R-:W0:Y:S01]  /*0030*/  LDCU UR4, c[0x0][0x360] ;  /* 0x00006c00ff0477ac */ /* 0x000e220008000800 */
[----:B------:R-:W0:Y:S01]  /*0040*/  S2R R5, SR_TID.X ;  /* 0x0000000000057919 */ /* 0x000e220000002100 */
[----:B-1----:R-:W-:Y:S01]  /*0050*/  IADD3 R3, PT, PT, R2, -0x1, RZ ;  /* 0xffffffff02037810 */ /* 0x002fe20007ffe0ff */
[----:B0-----:R-:W-:-:S04]  /*0060*/  IMAD R0, R0, UR4, R5 ;  /* 0x0000000400007c24 */ /* 0x001fc8000f8e0205 */
[----:B------:R-:W-:-:S05]  /*0070*/  IMAD R5, R3, R2, RZ ;  /* 0x0000000203057224 */ /* 0x000fca00078e02ff */
[----:B------:R-:W-:-:S13]  /*0080*/  ISETP.GE.AND P0, PT, R0, R5, PT ;  /* 0x000000050000720c */ /* 0x000fda0003f06270 */
[----:B------:R-:W-:Y:S05]  /*0090*/  @P0 EXIT ;  /* 0x000000000000094d */ /* 0x000fea0003800000 */
[-C--:B------:R-:W-:Y:S01]  /*00a0*/  IABS R7, R3.reuse ;  /* 0x0000000300077213 */ /* 0x080fe20000000000 */
[----:B------:R-:W0:Y:S01]  /*00b0*/  LDCU UR6, c[0x0][0x390] ;  /* 0x00007200ff0677ac */ /* 0x000e220008000800 */
[----:B------:R-:W-:Y:S02]  /*00c0*/  IABS R10, R0 ;  /* 0x00000000000a7213 */ /* 0x000fe40000000000 */
[----:B------:R-:W1:Y:S01]  /*00d0*/  I2F.RP R6, R7 ;  /* 0x0000000700067306 */ /* 0x000e620000209400 */
[----:B------:R-:W-:Y:S01]  /*00e0*/  IABS R11, R3 ;  /* 0x00000003000b7213 */ /* 0x000fe20000000000 */
[----:B------:R-:W2:Y:S06]  /*00f0*/  LDCU.64 UR4, c[0x0][0x358] ;  /* 0x00006b00ff0477ac */ /* 0x000eac0008000a00 */
[----:B-1----:R-:W1:Y:S02]  /*0100*/  MUFU.RCP R6, R6 ;  /* 0x0000000600067308 */ /* 0x002e640000001000 */
[----:B-1----:R-:W-:Y:S01]  /*0110*/  IADD3 R4, PT, PT, R6, 0xffffffe, RZ ;  /* 0x0ffffffe06047810 */ /* 0x002fe20007ffe0ff */
[----:B------:R-:W-:-:S05]  /*0120*/  IMAD.MOV R6, RZ, RZ, -R11 ;  /* 0x000000ffff067224 */ /* 0x000fca00078e0a0b */
[----:B------:R1:W3:Y:S02]  /*0130*/  F2I.FTZ.U32.TRUNC.NTZ R5, R4 ;  /* 0x0000000400057305 */ /* 0x0002e4000021f000 */
[----:B-1----:R-:W-:Y:S01]  /*0140*/  HFMA2 R4, -RZ, RZ, 0, 0 ;  /* 0x00000000ff047431 */ /* 0x002fe200000001ff */
[----:B---3--:R-:W-:-:S05]  /*0150*/  IADD3 R8, PT, PT, RZ, -R5, RZ ;  /* 0x80000005ff087210 */ /* 0x008fca0007ffe0ff */
[----:B------:R-:W-:Y:S01]  /*0160*/  IMAD R9, R8, R7, RZ ;  /* 0x0000000708097224 */ /* 0x000fe200078e02ff */
[----:B------:R-:W-:-:S03]  /*0170*/  MOV R8, R10 ;  /* 0x0000000a00087202 */ /* 0x000fc60000000f00 */
[----:B------:R-:W-:-:S06]  /*0180*/  IMAD.HI.U32 R5, R5, R9, R4 ;  /* 0x0000000905057227 */ /* 0x000fcc00078e0004 */
[----:B------:R-:W-:-:S04]  /*0190*/  IMAD.HI.U32 R5, R5, R8, RZ ;  /* 0x0000000805057227 */ /* 0x000fc800078e00ff */
[----:B------:R-:W-:-:S05]  /*01a0*/  IMAD R4, R5, R6, R8 ;  /* 0x0000000605047224 */ /* 0x000fca00078e0208 */
[----:B------:R-:W-:-:S13]  /*01b0*/  ISETP.GT.U32.AND P2, PT, R7, R4, PT ;  /* 0x000000040700720c */ /* 0x000fda0003f44070 */
[-C--:B------:R-:W-:Y:S02]  /*01c0*/  @!P2 IADD3 R4, PT, PT, R4, -R7.reuse, RZ ;  /* 0x800000070404a210 */ /* 0x080fe40007ffe0ff */
[----:B------:R-:W-:Y:S02]  /*01d0*/  @!P2 IADD3 R5, PT, PT, R5, 0x1, RZ ;  /* 0x000000010505a810 */ /* 0x000fe40007ffe0ff */
[----:B------:R-:W-:Y:S02]  /*01e0*/  ISETP.GE.U32.AND P0, PT, R4, R7, PT ;  /* 0x000000070400720c */ /* 0x000fe40003f06070 */
[----:B------:R-:W-:Y:S02]  /*01f0*/  LOP3.LUT R4, R0, R3, RZ, 0x3c, !PT ;  /* 0x0000000300047212 */ /* 0x000fe400078e3cff */
[----:B------:R-:W-:Y:S02]  /*0200*/  ISETP.NE.AND P2, PT, R3, RZ, PT ;  /* 0x000000ff0300720c */ /* 0x000fe40003f45270 */
[----:B------:R-:W-:-:S07]  /*0210*/  ISETP.GE.AND P1, PT, R4, RZ, PT ;  /* 0x000000ff0400720c */ /* 0x000fce0003f26270 */
[----:B------:R-:W-:-:S05]  /*0220*/  @P0 VIADD R5, R5, 0x1 ;  /* 0x0000000105050836 */ /* 0x000fca0000000000 */
[----:B------:R-:W-:-:S04]  /*0230*/  MOV R11, R5 ;  /* 0x00000005000b7202 */ /* 0x000fc80000000f00 */
[----:B------:R-:W-:Y:S02]  /*0240*/  @!P1 IADD3 R11, PT, PT, -R11, RZ, RZ ;  /* 0x000000ff0b0b9210 */ /* 0x000fe40007ffe1ff */
[----:B------:R-:W-:-:S04]  /*0250*/  @!P2 LOP3.LUT R11, RZ, R3, RZ, 0x33, !PT ;  /* 0x00000003ff0ba212 */ /* 0x000fc800078e33ff */
[C---:B------:R-:W-:Y:S01]  /*0260*/  IADD3 R4, PT, PT, -R11.reuse, RZ, RZ ;  /* 0x000000ff0b047210 */ /* 0x040fe20007ffe1ff */
[----:B0-----:R-:W-:-:S04]  /*0270*/  IMAD R7, R11, R2, UR6 ;  /* 0x000000060b077e24 */ /* 0x001fc8000f8e0202 */
[----:B------:R-:W-:Y:S02]  /*0280*/  IMAD R13, R3, R4, R0 ;  /* 0x00000004030d7224 */ /* 0x000fe400078e0200 */
[----:B------:R-:W0:Y:S03]  /*0290*/  LDC.64 R4, c[0x0][0x398] ;  /* 0x0000e600ff047b82 */ /* 0x000e260000000a00 */
[----:B------:R-:W-:Y:S01]  /*02a0*/  ISETP.NE.AND P0, PT, R13, UR6, PT ;  /* 0x000000060d007c0c */ /* 0x000fe2000bf05270 */
[----:B------:R-:W1:-:S12]  /*02b0*/  LDCU UR6, c[0x0][0x384] ;  /* 0x00007080ff0677ac */ /* 0x000e580008000800 */
[----:B------:R-:W3:Y:S01]  /*02c0*/  @!P0 LDC.64 R8, c[0x0][0x388] ;  /* 0x0000e200ff088b82 */ /* 0x000ee20000000a00 */
[----:B0-----:R-:W-:-:S05]  /*02d0*/  IMAD.WIDE R6, R7, 0x4, R4 ;  /* 0x0000000407067825 */ /* 0x001fca00078e0204 */
[----:B--2---:R-:W1:Y:S01]  /*02e0*/  LDG.E R14, desc[UR4][R6.64] ;  /* 0x00000004060e7981 */ /* 0x004e62000c1e1900 */
[----:B---3--:R-:W-:-:S05]  /*02f0*/  @!P0 IMAD.WIDE R8, R0, 0x4, R8 ;  /* 0x0000000400088825 */ /* 0x008fca00078e0208 */
[----:B------:R-:W2:Y:S01]  /*0300*/  @!P0 LDG.E R12, desc[UR4][R8.64] ;  /* 0x00000004080c8981 */ /* 0x000ea2000c1e1900 */
[C---:B-1----:R-:W-:Y:S01]  /*0310*/  FMUL R15, R14.reuse, UR6 ;  /* 0x000000060e0f7c20 */ /* 0x042fe20008400000 */
[----:B------:R-:W-:-:S03]  /*0320*/  @!P0 FADD R10, -R14, 1 ;  /* 0x3f8000000e0a8421 */ /* 0x000fc60000000100 */
[----:B------:R-:W-:-:S04]  /*0330*/  @!P0 FMUL R3, R14, R15 ;  /* 0x0000000f0e038220 */ /* 0x000fc80000400000 */
[----:B--2---:R-:W-:-:S05]  /*0340*/  @!P0 FFMA R3, R3, R10, R12 ;  /* 0x0000000a03038223 */ /* 0x004fca000000000c */
[----:B------:R0:W-:Y:S01]  /*0350*/  @!P0 STG.E desc[UR4][R8.64], R3 ;  /* 0x0000000308008986 */ /* 0x0001e2000c101904 */
[----:B------:R-:W-:Y:S05]  /*0360*/  @!P0 EXIT ;  /* 0x000000000000894d */ /* 0x000fea0003800000 */
[----:B------:R-:W1:Y:S01]  /*0370*/  LDC.64 R6, c[0x0][0x388] ;  /* 0x0000e200ff067b82 */ /* 0x000e620000000a00 */
[----:B0-----:R-:W-:-:S04]  /*0380*/  IMAD R3, R11, R2, R13 ;  /* 0x000000020b037224 */ /* 0x001fc800078e020d */
[----:B------:R-:W-:-:S06]  /*0390*/  IMAD.WIDE R4, R3, 0x4, R4 ;  /* 0x0000000403047825 */ /* 0x000fcc00078e0204 */
[----:B------:R-:W2:Y:S01]  /*03a0*/  LDG.E R4, desc[UR4][R4.64] ;  /* 0x0000000404047981 */ /* 0x000ea2000c1e1900 */
[----:B-1----:R-:W-:-:S05]  /*03b0*/  IMAD.WIDE R6, R0, 0x4, R6 ;  /* 0x0000000400067825 */ /* 0x002fca00078e0206 */
[----:B------:R-:W2:Y:S01]  /*03c0*/  LDG.E R3, desc[UR4][R6.64] ;  /* 0x0000000406037981 */ /* 0x000ea2000c1e1900 */
[----:B------:R-:W-:-:S04]  /*03d0*/  FMUL R14, R14, R15 ;  /* 0x0000000f0e0e7220 */ /* 0x000fc80000400000 */
[----:B--2---:R-:W-:-:S05]  /*03e0*/  FFMA R3, -R14, R4, R3 ;  /* 0x000000040e037223 */ /* 0x004fca0000000103 */
[----:B------:R-:W-:Y:S01]  /*03f0*/  STG.E desc[UR4][R6.64], R3 ;  /* 0x0000000306007986 */ /* 0x000fe2000c101904 */
[----:B------:R-:W-:Y:S05]  /*0400*/  EXIT ;  /* 0x000000000000794d */ /* 0x000fea0003800000 */
.L_x_14:
        /* <DEDUP_REMOVED lines=15> */
.L_x_117:


//--------------------- .text.fMatrixKernel1      --------------------------
	.section	.text.fMatrixKernel1,"ax",@progbits
	.align	128
        .global         fMatrixKernel1
        .type           fMatrixKernel1,@function
        .size           fMatrixKernel1,(.L_x_118 - fMatrixKernel1)
        .other          fMatrixKernel1,@"STO_CUDA_ENTRY STV_DEFAULT"
fMatrixKernel1:
.text.fMatrixKernel1:
        /* <DEDUP_REMOVED lines=11> */
[----:B------:R-:W0:Y:S01]  /*00b0*/  LDC.64 R12, c[0x0][0x390] ;  /* 0x0000e400ff0c7b82 */ /* 0x000e220000000a00 */
[----:B------:R-:W-:Y:S01]  /*00c0*/  IABS R8, R0 ;  /* 0x0000000000087213 */ /* 0x000fe20000000000 */
[----:B------:R-:W1:Y:S01]  /*00d0*/  LDCU.64 UR4, c[0x0][0x358] ;  /* 0x00006b00ff0477ac */ /* 0x000e620008000a00 */
[----:B------:R-:W2:Y:S01]  /*00e0*/  I2F.RP R3, R9 ;  /* 0x0000000900037306 */ /* 0x000ea20000209400 */
[----:B------:R-:W-:Y:S01]  /*00f0*/  IABS R10, R7 ;  /* 0x00000007000a7213 */ /* 0x000fe20000000000 */
[----:B------:R-:W3:Y:S03]  /*0100*/  LDCU UR6, c[0x0][0x388] ;  /* 0x00007100ff0677ac */ /* 0x000ee60008000800 */
[----:B------:R-:W4:Y:S08]  /*0110*/  LDC.64 R14, c[0x0][0x398] ;  /* 0x0000e600ff0e7b82 */ /* 0x000f300000000a00 */
[----:B------:R-:W5:Y:S01]  /*0120*/  LDC R16, c[0x0][0x384] ;  /* 0x0000e100ff107b82 */ /* 0x000f620000000800 */
[----:B--2---:R-:W2:Y:S02]  /*0130*/  MUFU.RCP R3, R3 ;  /* 0x0000000300037308 */ /* 0x004ea40000001000 */
[----:B--2---:R-:W-:-:S06]  /*0140*/  IADD3 R4, PT, PT, R3, 0xffffffe, RZ ;  /* 0x0ffffffe03047810 */ /* 0x004fcc0007ffe0ff */
[----:B------:R2:W1:Y:S02]  /*0150*/  F2I.FTZ.U32.TRUNC.NTZ R5, R4 ;  /* 0x0000000400057305 */ /* 0x000464000021f000 */
[----:B--2---:R-:W-:Y:S01]  /*0160*/  HFMA2 R4, -RZ, RZ, 0, 0 ;  /* 0x00000000ff047431 */ /* 0x004fe200000001ff */
[----:B-1----:R-:W-:-:S05]  /*0170*/  IADD3 R6, PT, PT, RZ, -R5, RZ ;  /* 0x80000005ff067210 */ /* 0x002fca0007ffe0ff */
[----:B------:R-:W-:Y:S01]  /*0180*/  IMAD R11, R6, R9, RZ ;  /* 0x00000009060b7224 */ /* 0x000fe200078e02ff */
[----:B------:R-:W-:Y:S02]  /*0190*/  MOV R6, R8 ;  /* 0x0000000800067202 */ /* 0x000fe40000000f00 */
[----:B------:R-:W-:Y:S01]  /*01a0*/  IADD3 R8, PT, PT, RZ, -R10, RZ ;  /* 0x8000000aff087210 */ /* 0x000fe20007ffe0ff */
[----:B------:R-:W-:-:S06]  /*01b0*/  IMAD.HI.U32 R5, R5, R11, R4 ;  /* 0x0000000b05057227 */ /* 0x000fcc00078e0004 */
[----:B------:R-:W-:-:S04]  /*01c0*/  IMAD.HI.U32 R3, R5, R6, RZ ;  /* 0x0000000605037227 */ /* 0x000fc800078e00ff */
[----:B------:R-:W-:-:S05]  /*01d0*/  IMAD R4, R3, R8, R6 ;  /* 0x0000000803047224 */ /* 0x000fca00078e0206 */
[----:B------:R-:W-:-:S13]  /*01e0*/  ISETP.GT.U32.AND P2, PT, R9, R4, PT ;  /* 0x000000040900720c */ /* 0x000fda0003f44070 */
[-C--:B------:R-:W-:Y:S02]  /*01f0*/  @!P2 IADD3 R4, PT, PT, R4, -R9.reuse, RZ ;  /* 0x800000090404a210 */ /* 0x080fe40007ffe0ff */
[----:B------:R-:W-:Y:S02]  /*0200*/  @!P2 IADD3 R3, PT, PT, R3, 0x1, RZ ;  /* 0x000000010303a810 */ /* 0x000fe40007ffe0ff */
[----:B------:R-:W-:Y:S02]  /*0210*/  ISETP.GE.U32.AND P0, PT, R4, R9, PT ;  /* 0x000000090400720c */ /* 0x000fe40003f06070 */
[----:B------:R-:W-:Y:S01]  /*0220*/  LOP3.LUT R4, R0, R7, RZ, 0x3c, !PT ;  /* 0x0000000700047212 */ /* 0x000fe200078e3cff */
[----:B------:R-:W4:Y:S01]  /*0230*/  LDC R9, c[0x0][0x3a8] ;  /* 0x0000ea00ff097b82 */ /* 0x000f220000000800 */
[----:B------:R-:W-:Y:S02]  /*0240*/  ISETP.NE.AND P2, PT, R7, RZ, PT ;  /* 0x000000ff0700720c */ /* 0x000fe40003f45270 */
[----:B------:R-:W-:-:S05]  /*0250*/  ISETP.GE.AND P1, PT, R4, RZ, PT ;  /* 0x000000ff0400720c */ /* 0x000fca0003f26270 */
[----:B------:R-:W1:Y:S02]  /*0260*/  LDC.64 R4, c[0x0][0x3b0] ;  /* 0x0000ec00ff047b82 */ /* 0x000e640000000a00 */
[----:B------:R-:W-:-:S06]  /*0270*/  @P0 IADD3 R3, PT, PT, R3, 0x1, RZ ;  /* 0x0000000103030810 */ /* 0x000fcc0007ffe0ff */
[----:B------:R-:W-:Y:S02]  /*0280*/  @!P1 IADD3 R3, PT, PT, -R3, RZ, RZ ;  /* 0x000000ff03039210 */ /* 0x000fe40007ffe1ff */
[----:B------:R-:W-:-:S04]  /*0290*/  @!P2 LOP3.LUT R3, RZ, R7, RZ, 0x33, !PT ;  /* 0x00000007ff03a212 */ /* 0x000fc800078e33ff */
[C---:B------:R-:W-:Y:S01]  /*02a0*/  IADD3 R8, PT, PT, -R3.reuse, RZ, RZ ;  /* 0x000000ff03087210 */ /* 0x040fe20007ffe1ff */
[----:B0-----:R-:W-:-:S04]  /*02b0*/  IMAD.WIDE R12, R3, 0x4, R12 ;  /* 0x00000004030c7825 */ /* 0x001fc800078e020c */
[----:B------:R-:W-:Y:S02]  /*02c0*/  IMAD R8, R7, R8, R0 ;  /* 0x0000000807087224 */ /* 0x000fe400078e0200 */
[----:B----4-:R-:W-:Y:S01]  /*02d0*/  IMAD.WIDE R14, R9, 0x4, R14 ;  /* 0x00000004090e7825 */ /* 0x010fe200078e020e */
[----:B------:R-:W2:Y:S02]  /*02e0*/  LDG.E R13, desc[UR4][R12.64] ;  /* 0x000000040c0d7981 */ /* 0x000ea4000c1e1900 */
[----:B------:R-:W-:Y:S01]  /*02f0*/  ISETP.NE.AND P0, PT, R8, R9, PT ;  /* 0x000000090800720c */ /* 0x000fe20003f05270 */
[----:B------:R-:W-:Y:S02]  /*0300*/  IMAD R11, R3, R2, R9 ;  /* 0x00000002030b7224 */ /* 0x000fe400078e0209 */
[----:B------:R-:W4:Y:S10]  /*0310*/  LDG.E R15, desc[UR4][R14.64] ;  /* 0x000000040e0f7981 */ /* 0x000f34000c1e1900 */
[----:B------:R-:W0:Y:S01]  /*0320*/  @!P0 LDC.64 R6, c[0x0][0x3a0] ;  /* 0x0000e800ff068b82 */ /* 0x000e220000000a00 */
[----:B-1----:R-:W-:-:S05]  /*0330*/  IMAD.WIDE R10, R11, 0x4, R4 ;  /* 0x000000040b0a7825 */ /* 0x002fca00078e0204 */
[----:B------:R-:W4:Y:S01]  /*0340*/  LDG.E R9, desc[UR4][R10.64] ;  /* 0x000000040a097981 */ /* 0x000f22000c1e1900 */
[----:B0-----:R-:W-:-:S05]  /*0350*/  @!P0 IMAD.WIDE R6, R0, 0x4, R6 ;  /* 0x0000000400068825 */ /* 0x001fca00078e0206 */
[----:B------:R-:W4:Y:S01]  /*0360*/  @!P0 LDG.E R17, desc[UR4][R6.64] ;  /* 0x0000000406118981 */ /* 0x000f22000c1e1900 */
[----:B-----5:R-:W-:-:S04]  /*0370*/  FADD R16, R16, R16 ;  /* 0x0000001010107221 */ /* 0x020fc80000000000 */
[----:B---3--:R-:W-:-:S04]  /*0380*/  FMUL R16, R16, UR6 ;  /* 0x0000000610107c20 */ /* 0x008fc80008400000 */
[----:B--2---:R-:W-:-:S04]  /*0390*/  FMUL R16, R16, R13 ;  /* 0x0000000d10107220 */ /* 0x004fc80000400000 */
[----:B----4-:R-:W-:Y:S01]  /*03a0*/  FMUL R16, R16, R15 ;  /* 0x0000000f10107220 */ /* 0x010fe20000400000 */
[----:B------:R-:W-:-:S03]  /*03b0*/  @!P0 FADD R13, -R9, 1 ;  /* 0x3f800000090d8421 */ /* 0x000fc60000000100 */
[----:B------:R-:W-:-:S04]  /*03c0*/  @!P0 FMUL R12, R9, R16 ;  /* 0x00000010090c8220 */ /* 0x000fc80000400000 */
[----:B------:R-:W-:-:S05]  /*03d0*/  @!P0 FFMA R13, R12, R13, R17 ;  /* 0x0000000d0c0d8223 */ /* 0x000fca0000000011 */
[----:B------:R0:W-:Y:S01]  /*03e0*/  @!P0 STG.E desc[UR4][R6.64], R13 ;  /* 0x0000000d06008986 */ /* 0x0001e2000c101904 */
[----:B------:R-:W-:Y:S05]  /*03f0*/  @!P0 EXIT ;  /* 0x000000000000894d */ /* 0x000fea0003800000 */
[----:B0-----:R-:W0:Y:S01]  /*0400*/  LDC.64 R6, c[0x0][0x3a0] ;  /* 0x0000e800ff067b82 */ /* 0x001e220000000a00 */
[----:B------:R-:W-:-:S04]  /*0410*/  IMAD R3, R3, R2, R8 ;  /* 0x0000000203037224 */ /* 0x000fc800078e0208 */
[----:B------:R-:W-:-:S06]  /*0420*/  IMAD.WIDE R4, R3, 0x4, R4 ;  /* 0x0000000403047825 */ /* 0x000fcc00078e0204 */
[----:B------:R-:W2:Y:S01]  /*0430*/  LDG.E R4, desc[UR4][R4.64] ;  /* 0x0000000404047981 */ /* 0x000ea2000c1e1900 */
[----:B0-----:R-:W-:-:S05]  /*0440*/  IMAD.WIDE R6, R0, 0x4, R6 ;  /* 0x0000000400067825 */ /* 0x001fca00078e0206 */
[----:B------:R-:W2:Y:S01]  /*0450*/  LDG.E R3, desc[UR4][R6.64] ;  /* 0x0000000406037981 */ /* 0x000ea2000c1e1900 */
[----:B------:R-:W-:-:S04]  /*0460*/  FMUL R16, R9, R16 ;  /* 0x0000001009107220 */ /* 0x000fc80000400000 */
[----:B--2---:R-:W-:-:S05]  /*0470*/  FFMA R3, -R16, R4, R3 ;  /* 0x0000000410037223 */ /* 0x004fca0000000103 */
[----:B------:R-:W-:Y:S01]  /*0480*/  STG.E desc[UR4][R6.64], R3 ;  /* 0x0000000306007986 */ /* 0x000fe2000c101904 */
[----:B------:R-:W-:Y:S05]  /*0490*/  EXIT ;  /* 0x000000000000794d */ /* 0x000fea0003800000 */
.L_x_15:
        /* <DEDUP_REMOVED lines=14> */
.L_x_118:


//--------------------- .text.fFill               --------------------------
	.section	.text.fFill,"ax",@progbits
	.align	128
        .global         fFill
        .type           fFill,@function
        .size           fFill,(.L_x_119 - fFill)
        .other          fFill,@"STO_CUDA_ENTRY STV_DEFAULT"
fFill:
.text.fFill:
        /* <DEDUP_REMOVED lines=9> */
[----:B------:R-:W1:Y:S07]  /*0090*/  LDCU.64 UR4, c[0x0][0x358] ;  /* 0x00006b00ff0477ac */ /* 0x000e6e0008000a00 */
[----:B------:R-:W1:Y:S01]  /*00a0*/  LDC R7, c[0x0][0x388] ;  /* 0x0000e200ff077b82 */ /* 0x000e620000000800 */
[----:B0-----:R-:W-:-:S05]  /*00b0*/  IMAD.WIDE R2, R5, 0x4, R2 ;  /* 0x0000000405027825 */ /* 0x001fca00078e0202 */
[----:B-1----:R-:W-:Y:S01]  /*00c0*/  STG.E desc[UR4][R2.64], R7 ;  /* 0x0000000702007986 */ /* 0x002fe2000c101904 */
[----:B------:R-:W-:Y:S05]  /*00d0*/  EXIT ;  /* 0x000000000000794d */ /* 0x000fea0003800000 */
.L_x_16:
        /* <DEDUP_REMOVED lines=10> */
.L_x_119:


//--------------------- .text.reduce5             --------------------------
	.section	.text.reduce5,"ax",@progbits
	.align	128
        .global         reduce5
        .type           reduce5,@function
        .size           reduce5,(.L_x_120 - reduce5)
        .other          reduce5,@"STO_CUDA_ENTRY STV_DEFAULT"
reduce5:
.text.reduce5:
[----:B------:R-:W-:Y:S01]  /*0000*/  LDC R1, c[0x0][0x37c] ;  /* 0x0000df00ff017b82 */ /* 0x000fe20000000800 */
[----:B------:R-:W0:Y:S01]  /*0010*/  S2R R6, SR_TID.X ;  /* 0x0000000000067919 */ /* 0x000e220000002100 */
[----:B------:R-:W0:Y:S01]  /*0020*/  LDCU UR4, c[0x0][0x360] ;  /* 0x00006c00ff0477ac */ /* 0x000e220008000800 */
[----:B------:R-:W0:Y:S01]  /*0030*/  S2R R9, SR_CTAID.X ;  /* 0x0000000000097919 */ /* 0x000e220000002500 */
[----:B------:R-:W1:Y:S01]  /*0040*/  LDCU UR5, c[0x0][0x390] ;  /* 0x00007200ff0577ac */ /* 0x000e620008000800 */
[----:B------:R-:W2:Y:S01]  /*0050*/  LDCU.64 UR6, c[0x0][0x358] ;  /* 0x00006b00ff0677ac */ /* 0x000ea20008000a00 */
[----:B0-----:R-:W-:-:S05]  /*0060*/  IMAD R5, R9, UR4, R6 ;  /* 0x0000000409057c24 */ /* 0x001fca000f8e0206 */
[----:B-1----:R-:W-:-:S13]  /*0070*/  ISETP.GE.AND P0, PT, R5, UR5, PT ;  /* 0x0000000505007c0c */ /* 0x002fda000bf06270 */
[----:B------:R-:W0:Y:S02]  /*0080*/  @!P0 LDC.64 R2, c[0x0][0x380] ;  /* 0x0000e000ff028b82 */ /* 0x000e240000000a00 */
[----:B0-----:R-:W-:-:S06]  /*0090*/  @!P0 IMAD.WIDE R2, R5, 0x4, R2 ;  /* 0x0000000405028825 */ /* 0x001fcc00078e0202 */
[----:B--2---:R-:W2:Y:S01]  /*00a0*/  @!P0 LDG.E R3, desc[UR6][R2.64] ;  /* 0x0000000602038981 */ /* 0x004ea2000c1e1900 */
[----:B------:R-:W0:Y:S01]  /*00b0*/  S2UR UR5, SR_CgaCtaId ;  /* 0x00000000000579c3 */ /* 0x000e220000008800 */
[----:B------:R-:W-:Y:S01]  /*00c0*/  UMOV UR4, 0x400 ;  /* 0x0000040000047882 */ /* 0x000fe20000000000 */
[----:B------:R-:W-:Y:S01]  /*00d0*/  ISETP.GT.U32.AND P1, PT, R6, 0xf, PT ;  /* 0x0000000f0600780c */ /* 0x000fe20003f24070 */
[----:B0-----:R-:W-:-:S06]  /*00e0*/  ULEA UR4, UR5, UR4, 0x18 ;  /* 0x0000000405047291 */ /* 0x001fcc000f8ec0ff */
[----:B------:R-:W-:-:S06]  /*00f0*/  LEA R0, R6, UR4, 0x2 ;  /* 0x0000000406007c11 */ /* 0x000fcc000f8e10ff */
[----:B------:R-:W-:Y:S04]  /*0100*/  @!P1 LDS R4, [R0+0x40] ;  /* 0x0000400000049984 */ /* 0x000fe80000000800 */
[----:B--2---:R-:W-:Y:S01]  /*0110*/  @!P0 STS [R0], R3 ;  /* 0x0000000300008388 */ /* 0x004fe20000000800 */
[----:B------:R-:W-:-:S03]  /*0120*/  ISETP.GT.U32.AND P0, PT, R6, 0x7, PT ;  /* 0x000000070600780c */ /* 0x000fc60003f04070 */
[----:B------:R-:W0:Y:S02]  /*0130*/  @!P1 LDS R5, [R0] ;  /* 0x0000000000059984 */ /* 0x000e240000000800 */
[----:B0-----:R-:W-:-:S05]  /*0140*/  @!P1 FADD R5, R4, R5 ;  /* 0x0000000504059221 */ /* 0x001fca0000000000 */
[----:B------:R-:W-:Y:S01]  /*0150*/  @!P1 STS [R0], R5 ;  /* 0x0000000500009388 */ /* 0x000fe20000000800 */
[----:B------:R-:W-:Y:S01]  /*0160*/  BAR.SYNC.DEFER_BLOCKING 0x0 ;  /* 0x0000000000007b1d */ /* 0x000fe20000010000 */
[----:B------:R-:W-:-:S05]  /*0170*/  ISETP.GT.U32.AND P1, PT, R6, 0x3, PT ;  /* 0x000000030600780c */ /* 0x000fca0003f24070 */
[----:B------:R-:W-:Y:S04]  /*0180*/  @!P0 LDS R2, [R0+0x20] ;  /* 0x0000200000028984 */ /* 0x000fe80000000800 */
        /* <DEDUP_REMOVED lines=10> */
[----:B------:R-:W-:-:S05]  /*0230*/  ISETP.NE.AND P1, PT, R6, RZ, PT ;  /* 0x000000ff0600720c */ /* 0x000fca0003f25270 */
[----:B------:R-:W-:Y:S04]  /*0240*/  @!P0 LDS R2, [R0+0x8] ;  /* 0x0000080000028984 */ /* 0x000fe80000000800 */
[----:B------:R-:W0:Y:S02]  /*0250*/  @!P0 LDS R5, [R0] ;  /* 0x0000000000058984 */ /* 0x000e240000000800 */
[----:B0-----:R-:W-:-:S05]  /*0260*/  @!P0 FADD R5, R2, R5 ;  /* 0x0000000502058221 */ /* 0x001fca0000000000 */
[----:B------:R-:W-:Y:S01]  /*0270*/  @!P0 STS [R0], R5 ;  /* 0x0000000500008388 */ /* 0x000fe20000000800 */
[----:B------:R-:W-:Y:S06]  /*0280*/  BAR.SYNC.DEFER_BLOCKING 0x0 ;  /* 0x0000000000007b1d */ /* 0x000fec0000010000 */
[----:B------:R-:W-:Y:S04]  /*0290*/  @!P1 LDS R2, [UR4+0x4] ;  /* 0x00000404ff029984 */ /* 0x000fe80008000800 */
[----:B------:R-:W0:Y:S02]  /*02a0*/  @!P1 LDS R7, [R0] ;  /* 0x0000000000079984 */ /* 0x000e240000000800 */
[----:B0-----:R-:W-:-:S05]  /*02b0*/  @!P1 FADD R7, R2, R7 ;  /* 0x0000000702079221 */ /* 0x001fca0000000000 */
[----:B------:R0:W-:Y:S01]  /*02c0*/  @!P1 STS [R0], R7 ;  /* 0x0000000700009388 */ /* 0x0001e20000000800 */
[----:B------:R-:W-:Y:S06]  /*02d0*/  BAR.SYNC.DEFER_BLOCKING 0x0 ;  /* 0x0000000000007b1d */ /* 0x000fec0000010000 */
[----:B------:R-:W-:Y:S05]  /*02e0*/  @P1 EXIT ;  /* 0x000000000000194d */ /* 0x000fea0003800000 */
[----:B------:R-:W1:Y:S01]  /*02f0*/  LDS R5, [UR4] ;  /* 0x00000004ff057984 */ /* 0x000e620008000800 */
[----:B------:R-:W2:Y:S02]  /*0300*/  LDC.64 R2, c[0x0][0x388] ;  /* 0x0000e200ff027b82 */ /* 0x000ea40000000a00 */
[----:B--2---:R-:W-:-:S05]  /*0310*/  IMAD.WIDE.U32 R2, R9, 0x4, R2 ;  /* 0x0000000409027825 */ /* 0x004fca00078e0002 */
[----:B-1----:R-:W-:Y:S01]  /*0320*/  STG.E desc[UR6][R2.64], R5 ;  /* 0x0000000502007986 */ /* 0x002fe2000c101906 */
[----:B------:R-:W-:Y:S05]  /*0330*/  EXIT ;  /* 0x000000000000794d */ /* 0x000fea0003800000 */
.L_x_17:
        /* <DEDUP_REMOVED lines=12> */
.L_x_120:


//--------------------- .text.fMatrixReduce       --------------------------
	.section	.text.fMatrixReduce,"ax",@progbits
	.align	128
        .global         fMatrixReduce
        .type           fMatrixReduce,@function
        .size           fMatrixReduce,(.L_x_114 - fMatrixReduce)
        .other          fMatrixReduce,@"STO_CUDA_ENTRY STV_DEFAULT"
fMatrixReduce:
.text.fMatrixReduce:
[----:B------:R-:W-:Y:S01]  /*0000*/  LDC R1, c[0x0][0x37c] ;  /* 0x0000df00ff017b82 */ /* 0x000fe20000000800 */
[----:B------:R-:W0:Y:S07]  /*0010*/  S2R R2, SR_TID.X ;  /* 0x0000000000027919 */ /* 0x000e2e0000002100 */
[----:B------:R-:W1:Y:S01]  /*0020*/  LDC R5, c[0x0][0x360] ;  /* 0x0000d800ff057b82 */ /* 0x000e620000000800 */
[----:B------:R-:W2:Y:S07]  /*0030*/  LDCU.64 UR8, c[0x0][0x358] ;  /* 0x00006b00ff0877ac */ /* 0x000eae0008000a00 */
[----:B------:R-:W3:Y:S01]  /*0040*/  S2UR UR4, SR_CTAID.X ;  /* 0x00000000000479c3 */ /* 0x000ee20000002500 */
[----:B-1----:R-:W-:-:S05]  /*0050*/  VIADD R3, R5, 0xffffffff ;  /* 0xffffffff05037836 */ /* 0x002fca0000000000 */
[----:B0-----:R-:W-:Y:S01]  /*0060*/  ISETP.GE.U32.AND P0, PT, R2, R3, PT ;  /* 0x000000030200720c */ /* 0x001fe20003f06070 */
[----:B---3--:R-:W-:-:S12]  /*0070*/  IMAD R5, R5, UR4, RZ ;  /* 0x0000000405057c24 */ /* 0x008fd8000f8e02ff */
[----:B------:R-:W0:Y:S01]  /*0080*/  @!P0 LDC.64 R6, c[0x0][0x380] ;  /* 0x0000e000ff068b82 */ /* 0x000e220000000a00 */
[----:B------:R-:W-:-:S05]  /*0090*/  @!P0 IADD3 R3, PT, PT, R2, -UR4, R5 ;  /* 0x8000000402038c10 */ /* 0x000fca000fffe005 */
[----:B0-----:R-:W-:-:S06]  /*00a0*/  @!P0 IMAD.WIDE.U32 R6, R3, 0x4, R6 ;  /* 0x0000000403068825 */ /* 0x001fcc00078e0006 */
[----:B--2---:R-:W2:Y:S01]  /*00b0*/  @!P0 LDG.E R6, desc[UR8][R6.64] ;  /* 0x0000000806068981 */ /* 0x004ea2000c1e1900 */
[----:B------:R-:W-:Y:S01]  /*00c0*/  @!P0 IMAD.MOV.U32 R3, RZ, RZ, 0x3bbb989d ;  /* 0x3bbb989dff038424 */ /* 0x000fe200078e00ff */
[----:B------:R-:W0:Y:S01]  /*00d0*/  S2UR UR6, SR_CgaCtaId ;  /* 0x00000000000679c3 */ /* 0x000e220000008800 */
[----:B------:R-:W-:Y:S01]  /*00e0*/  @!P0 IMAD.MOV.U32 R9, RZ, RZ, 0x437c0000 ;  /* 0x437c0000ff098424 */ /* 0x000fe200078e00ff */
[----:B------:R-:W-:Y:S01]  /*00f0*/  UMOV UR4, 0x400 ;  /* 0x0000040000047882 */ /* 0x000fe20000000000 */
[----:B------:R-:W-:Y:S01]  /*0100*/  IMAD.MOV.U32 R4, RZ, RZ, 0x3f800000 ;  /* 0x3f800000ff047424 */ /* 0x000fe200078e00ff */
[----:B------:R-:W-:Y:S01]  /*0110*/  UIADD3 UR5, UPT, UPT, UR4, 0x1000, URZ ;  /* 0x0000100004057890 */ /* 0x000fe2000fffe0ff */
[----:B------:R-:W-:Y:S01]  /*0120*/  ISETP.GT.U32.AND P1, PT, R2, 0x1ff, PT ;  /* 0x000001ff0200780c */ /* 0x000fe20003f24070 */
[----:B------:R-:W-:Y:S01]  /*0130*/  BSSY.RECONVERGENT B0, `(.L_x_18) ;  /* 0x0000058000007945 */ /* 0x000fe20003800200 */
[----:B0-----:R-:W-:Y:S02]  /*0140*/  ULEA UR4, UR6, UR4, 0x18 ;  /* 0x0000000406047291 */ /* 0x001fe4000f8ec0ff */
[----:B------:R-:W-:Y:S01]  /*0150*/  ULEA UR5, UR6, UR5, 0x18 ;  /* 0x0000000506057291 */ /* 0x000fe2000f8ec0ff */
[----:B--2---:R-:W-:-:S04]  /*0160*/  @!P0 FFMA.SAT R0, R6, R3, 0.5 ;  /* 0x3f00000006008423 */ /* 0x004fc80000002003 */
[----:B------:R-:W-:-:S04]  /*0170*/  @!P0 FFMA.RM R0, R0, R9, 12582913 ;  /* 0x4b40000100008423 */ /* 0x000fc80000004009 */
[C---:B------:R-:W-:Y:S01]  /*0180*/  @!P0 FADD R3, R0.reuse, -12583039 ;  /* 0xcb40007f00038421 */ /* 0x040fe20000000000 */
[----:B------:R-:W-:-:S03]  /*0190*/  @!P0 IMAD.SHL.U32 R0, R0, 0x800000, RZ ;  /* 0x0080000000008824 */ /* 0x000fc600078e00ff */
[----:B------:R-:W-:-:S04]  /*01a0*/  @!P0 FFMA R3, R6, 1.4426950216293334961, -R3 ;  /* 0x3fb8aa3b06038823 */ /* 0x000fc80000000803 */
[----:B------:R-:W-:-:S04]  /*01b0*/  @!P0 FFMA R8, R6, 1.925963033500011079e-08, R3 ;  /* 0x32a5706006088823 */ /* 0x000fc80000000003 */
[----:B------:R-:W0:Y:S02]  /*01c0*/  @!P0 MUFU.EX2 R3, R8 ;  /* 0x0000000800038308 */ /* 0x000e240000000800 */
[----:B0-----:R-:W-:Y:S01]  /*01d0*/  @!P0 FMUL R4, R0, R3 ;  /* 0x0000000300048220 */ /* 0x001fe20000400000 */
[C---:B------:R-:W-:Y:S02]  /*01e0*/  LEA R3, R2.reuse, UR4, 0x2 ;  /* 0x0000000402037c11 */ /* 0x040fe4000f8e10ff */
[C---:B------:R-:W-:Y:S02]  /*01f0*/  LEA R0, R2.reuse, UR5, 0x2 ;  /* 0x0000000502007c11 */ /* 0x040fe4000f8e10ff */
[----:B------:R-:W-:Y:S01]  /*0200*/  ISETP.GT.U32.AND P0, PT, R2, 0xff, PT ;  /* 0x000000ff0200780c */ /* 0x000fe20003f04070 */
[----:B------:R-:W-:Y:S04]  /*0210*/  STS [R3], R4 ;  /* 0x0000000403007388 */ /* 0x000fe80000000800 */
[----:B------:R-:W-:Y:S01]  /*0220*/  STS [R0], R4 ;  /* 0x0000000400007388 */ /* 0x000fe20000000800 */
[----:B------:R-:W-:Y:S06]  /*0230*/  BAR.SYNC.DEFER_BLOCKING 0x0 ;  /* 0x0000000000007b1d */ /* 0x000fec0000010000 */
        /* <DEDUP_REMOVED lines=56> */
[----:B------:R-:W-:Y:S01]  /*05c0*/  @!P0 STS [R3], R6 ;  /* 0x0000000603008388 */ /* 0x000fe20000000800 */
[----:B------:R-:W-:Y:S06]  /*05d0*/  BAR.SYNC.DEFER_BLOCKING 0x0 ;  /* 0x0000000000007b1d */ /* 0x000fec0000010000 */
[----:B------:R-:W0:Y:S04]  /*05e0*/  LDS R7, [UR4] ;  /* 0x00000004ff077984 */ /* 0x000e280008000800 */
[----:B------:R-:W1:Y:S01]  /*05f0*/  LDS R0, [R0] ;  /* 0x0000000000007984 */ /* 0x000e620000000800 */
[----:B0-----:R-:W0:Y:S08]  /*0600*/  MUFU.RCP R8, R7 ;  /* 0x0000000700087308 */ /* 0x001e300000001000 */
[----:B-1----:R-:W1:Y:S01]  /*0610*/  FCHK P0, R0, R7 ;  /* 0x0000000700007302 */ /* 0x002e620000000000 */
[----:B0-----:R-:W-:-:S04]  /*0620*/  FFMA R9, -R7, R8, 1 ;  /* 0x3f80000007097423 */ /* 0x001fc80000000108 */
[----:B------:R-:W-:-:S04]  /*0630*/  FFMA R9, R8, R9, R8 ;  /* 0x0000000908097223 */ /* 0x000fc80000000008 */
[----:B------:R-:W-:-:S04]  /*0640*/  FFMA R4, R0, R9, RZ ;  /* 0x0000000900047223 */ /* 0x000fc800000000ff */
[----:B------:R-:W-:-:S04]  /*0650*/  FFMA R8, -R7, R4, R0 ;  /* 0x0000000407087223 */ /* 0x000fc80000000100 */
[----:B------:R-:W-:Y:S01]  /*0660*/  FFMA R9, R9, R8, R4 ;  /* 0x0000000809097223 */ /* 0x000fe20000000004 */
[----:B-1----:R-:W-:Y:S06]  /*0670*/  @!P0 BRA `(.L_x_19) ;  /* 0x00000000000c8947 */ /* 0x002fec0003800000 */
[----:B------:R-:W-:-:S07]  /*0680*/  MOV R4, 0x6a0 ;  /* 0x000006a000047802 */ /* 0x000fce0000000f00 */
[----:B------:R-:W-:Y:S05]  /*0690*/  CALL.REL.NOINC `($__internal_1_$__cuda_sm3x_div_rn_noftz_f32_slowpath) ;  /* 0x00000000001c7944 */ /* 0x000fea0003c00000 */
[----:B------:R-:W-:-:S07]  /*06a0*/  IMAD.MOV.U32 R9, RZ, RZ, R0 ;  /* 0x000000ffff097224 */ /* 0x000fce00078e0000 */
.L_x_19:
[----:B------:R-:W-:Y:S05]  /*06b0*/  BSYNC.RECONVERGENT B0 ;  /* 0x0000000000007941 */ /* 0x000fea0003800200 */
.L_x_18:
[----:B------:R-:W0:Y:S01]  /*06c0*/  LDC.64 R6, c[0x0][0x388] ;  /* 0x0000e200ff067b82 */ /* 0x000e220000000a00 */
[----:B------:R-:W-:-:S04]  /*06d0*/  IMAD.IADD R3, R5, 0x1, R2 ;  /* 0x0000000105037824 */ /* 0x000fc800078e0202 */
[----:B0-----:R-:W-:-:S05]  /*06e0*/  IMAD.WIDE.U32 R2, R3, 0x4, R6 ;  /* 0x0000000403027825 */ /* 0x001fca00078e0006 */
[----:B------:R-:W-:Y:S01]  /*06f0*/  STG.E desc[UR8][R2.64], R9 ;  /* 0x0000000902007986 */ /* 0x000fe2000c101908 */
[----:B------:R-:W-:Y:S05]  /*0700*/  EXIT ;  /* 0x000000000000794d */ /* 0x000fea0003800000 */
        .weak           $__internal_1_$__cuda_sm3x_div_rn_noftz_f32_slowpath
        .type           $__internal_1_$__cuda_sm3x_div_rn_noftz_f32_slowpath,@function
        .size           $__internal_1_$__cuda_sm3x_div_rn_noftz_f32_slowpath,(.L_x_114 - $__internal_1_$__cuda_sm3x_div_rn_noftz_f32_slowpath)
$__internal_1_$__cuda_sm3x_div_rn_noftz_f32_slowpath:
[----:B------:R-:W-:Y:S01]  /*0710*/  SHF.R.U32.HI R6, RZ, 0x17, R7 ;  /* 0x00000017ff067819 */ /* 0x000fe20000011607 */
[----:B------:R-:W-:Y:S01]  /*0720*/  BSSY.RECONVERGENT B1, `(.L_x_20) ;  /* 0x0000064000017945 */ /* 0x000fe20003800200 */
[--C-:B------:R-:W-:Y:S01]  /*0730*/  SHF.R.U32.HI R3, RZ, 0x17, R0.reuse ;  /* 0x00000017ff037819 */ /* 0x100fe20000011600 */
[----:B------:R-:W-:Y:S01]  /*0740*/  IMAD.MOV.U32 R9, RZ, RZ, R0 ;  /* 0x000000ffff097224 */ /* 0x000fe200078e0000 */
[----:B------:R-:W-:Y:S02]  /*0750*/  LOP3.LUT R8, R6, 0xff, RZ, 0xc0, !PT ;  /* 0x000000ff06087812 */ /* 0x000fe400078ec0ff */
[----:B------:R-:W-:-:S03]  /*0760*/  LOP3.LUT R6, R3, 0xff, RZ, 0xc0, !PT ;  /* 0x000000ff03067812 */ /* 0x000fc600078ec0ff */
[----:B------:R-:W-:Y:S02]  /*0770*/  VIADD R12, R8, 0xffffffff ;  /* 0xffffffff080c7836 */ /* 0x000fe40000000000 */
[----:B------:R-:W-:-:S03]  /*0780*/  VIADD R11, R6, 0xffffffff ;  /* 0xffffffff060b7836 */ /* 0x000fc60000000000 */
[----:B------:R-:W-:-:S04]  /*0790*/  ISETP.GT.U32.AND P0, PT, R12, 0xfd, PT ;  /* 0x000000fd0c00780c */ /* 0x000fc80003f04070 */
[----:B------:R-:W-:-:S13]  /*07a0*/  ISETP.GT.U32.OR P0, PT, R11, 0xfd, P0 ;  /* 0x000000fd0b00780c */ /* 0x000fda0000704470 */
[----:B------:R-:W-:Y:S01]  /*07b0*/  @!P0 IMAD.MOV.U32 R10, RZ, RZ, RZ ;  /* 0x000000ffff0a8224 */ /* 0x000fe200078e00ff */
[----:B------:R-:W-:Y:S06]  /*07c0*/  @!P0 BRA `(.L_x_21) ;  /* 0x0000000000608947 */ /* 0x000fec0003800000 */
[----:B------:R-:W-:Y:S01]  /*07d0*/  FSETP.GTU.FTZ.AND P0, PT, |R0|, +INF , PT ;  /* 0x7f8000000000780b */ /* 0x000fe20003f1c200 */
[----:B------:R-:W-:Y:S01]  /*07e0*/  IMAD.MOV.U32 R3, RZ, RZ, R7 ;  /* 0x000000ffff037224 */ /* 0x000fe200078e0007 */
        /* <DEDUP_REMOVED lines=17> */
[----:B------:R-:W-:Y:S01]  /*0900*/  @P0 IMAD.MOV.U32 R10, RZ, RZ, RZ ;  /* 0x000000ffff0a0224 */ /* 0x000fe200078e00ff */
[----:B------:R-:W-:Y:S01]  /*0910*/  @!P0 MOV R10, 0xffffffc0 ;  /* 0xffffffc0000a8802 */ /* 0x000fe20000000f00 */
[----:B------:R-:W-:Y:S01]  /*0920*/  @!P0 FFMA R9, R0, 1.84467440737095516160e+19, RZ ;  /* 0x5f80000000098823 */ /* 0x000fe200000000ff */
[----:B------:R-:W-:-:S03]  /*0930*/  @!P1 FFMA R7, R3, 1.84467440737095516160e+19, RZ ;  /* 0x5f80000003079823 */ /* 0x000fc600000000ff */
[----:B------:R-:W-:-:S07]  /*0940*/  @!P1 VIADD R10, R10, 0x40 ;  /* 0x000000400a0a9836 */ /* 0x000fce0000000000 */
.L_x_21:
[----:B------:R-:W-:Y:S01]  /*0950*/  LEA R0, R8, 0xc0800000, 0x17 ;  /* 0xc080000008007811 */ /* 0x000fe200078eb8ff */
[----:B------:R-:W-:Y:S01]  /*0960*/  VIADD R6, R6, 0xffffff81 ;  /* 0xffffff8106067836 */ /* 0x000fe20000000000 */
[----:B------:R-:W-:Y:S03]  /*0970*/  BSSY.RECONVERGENT B2, `(.L_x_26) ;  /* 0x0000035000027945 */ /* 0x000fe60003800200 */
[----:B------:R-:W-:Y:S02]  /*0980*/  IMAD.IADD R7, R7, 0x1, -R0 ;  /* 0x0000000107077824 */ /* 0x000fe400078e0a00 */
[C---:B------:R-:W-:Y:S02]  /*0990*/  IMAD R0, R6.reuse, -0x800000, R9 ;  /* 0xff80000006007824 */ /* 0x040fe400078e0209 */
[----:B------:R0:W1:Y:S01]  /*09a0*/  MUFU.RCP R3, R7 ;  /* 0x0000000700037308 */ /* 0x0000620000001000 */
[----:B------:R-:W-:Y:S01]  /*09b0*/  FADD.FTZ R11, -R7, -RZ ;  /* 0x800000ff070b7221 */ /* 0x000fe20000010100 */
[----:B0-----:R-:W-:-:S05]  /*09c0*/  IADD3 R7, PT, PT, R6, 0x7f, -R8 ;  /* 0x0000007f06077810 */ /* 0x001fca0007ffe808 */
[----:B------:R-:W-:Y:S02]  /*09d0*/  IMAD.IADD R7, R7, 0x1, R10 ;  /* 0x0000000107077824 */ /* 0x000fe400078e020a */
[----:B-1----:R-:W-:-:S04]  /*09e0*/  FFMA R12, R3, R11, 1 ;  /* 0x3f800000030c7423 */ /* 0x002fc8000000000b */
        /* <DEDUP_REMOVED lines=19> */
[-CC-:B------:R-:W-:Y:S01]  /*0b20*/  FFMA.RZ R3, R14, R12.reuse, R9.reuse ;  /* 0x0000000c0e037223 */ /* 0x180fe2000000c009 */
[----:B------:R-:W-:Y:S01]  /*0b30*/  IADD3 R8, PT, PT, R10, 0x20, RZ ;  /* 0x000000200a087810 */ /* 0x000fe20007ffe0ff */
[-CC-:B------:R-:W-:Y:S01]  /*0b40*/  FFMA.RM R6, R14, R12.reuse, R9.reuse ;  /* 0x0000000c0e067223 */ /* 0x180fe20000004009 */
[----:B------:R-:W-:Y:S02]  /*0b50*/  ISETP.NE.AND P2, PT, R10, RZ, PT ;  /* 0x000000ff0a00720c */ /* 0x000fe40003f45270 */
[----:B------:R-:W-:Y:S01]  /*0b60*/  LOP3.LUT R7, R3, 0x7fffff, RZ, 0xc0, !PT ;  /* 0x007fffff03077812 */ /* 0x000fe200078ec0ff */
[----:B------:R-:W-:Y:S01]  /*0b70*/  FFMA.RP R3, R14, R12, R9 ;  /* 0x0000000c0e037223 */ /* 0x000fe20000008009 */
[----:B------:R-:W-:Y:S01]  /*0b80*/  IMAD.MOV R9, RZ, RZ, -R10 ;  /* 0x000000ffff097224 */ /* 0x000fe200078e0a0a */
[----:B------:R-:W-:Y:S02]  /*0b90*/  ISETP.NE.AND P1, PT, R10, RZ, PT ;  /* 0x000000ff0a00720c */ /* 0x000fe40003f25270 */
[----:B------:R-:W-:-:S02]  /*0ba0*/  LOP3.LUT R7, R7, 0x800000, RZ, 0xfc, !PT ;  /* 0x0080000007077812 */ /* 0x000fc400078efcff */
[----:B------:R-:W-:Y:S02]  /*0bb0*/  FSETP.NEU.FTZ.AND P0, PT, R3, R6, PT ;  /* 0x000000060300720b */ /* 0x000fe40003f1d000 */
[----:B------:R-:W-:Y:S02]  /*0bc0*/  SHF.L.U32 R8, R7, R8, RZ ;  /* 0x0000000807087219 */ /* 0x000fe400000006ff */
[----:B------:R-:W-:Y:S02]  /*0bd0*/  SEL R6, R9, RZ, P2 ;  /* 0x000000ff09067207 */ /* 0x000fe40001000000 */
[----:B------:R-:W-:Y:S02]  /*0be0*/  ISETP.NE.AND P1, PT, R8, RZ, P1 ;  /* 0x000000ff0800720c */ /* 0x000fe40000f25270 */
[----:B------:R-:W-:Y:S02]  /*0bf0*/  SHF.R.U32.HI R6, RZ, R6, R7 ;  /* 0x00000006ff067219 */ /* 0x000fe40000011607 */
[----:B------:R-:W-:-:S02]  /*0c00*/  PLOP3.LUT P0, PT, P0, P1, PT, 0xf8, 0x8f ;  /* 0x00000000008f781c */ /* 0x000fc40000703f70 */
[----:B------:R-:W-:Y:S02]  /*0c10*/  SHF.R.U32.HI R8, RZ, 0x1, R6 ;  /* 0x00000001ff087819 */ /* 0x000fe40000011606 */
[----:B------:R-:W-:-:S04]  /*0c20*/  SEL R3, RZ, 0x1, !P0 ;  /* 0x00000001ff037807 */ /* 0x000fc80004000000 */
[----:B------:R-:W-:-:S04]  /*0c30*/  LOP3.LUT R3, R3, 0x1, R8, 0xf8, !PT ;  /* 0x0000000103037812 */ /* 0x000fc800078ef808 */
[----:B------:R-:W-:-:S05]  /*0c40*/  LOP3.LUT R3, R3, R6, RZ, 0xc0, !PT ;  /* 0x0000000603037212 */ /* 0x000fca00078ec0ff */
[----:B------:R-:W-:-:S05]  /*0c50*/  IMAD.IADD R3, R8, 0x1, R3 ;  /* 0x0000000108037824 */ /* 0x000fca00078e0203 */
[----:B------:R-:W-:Y:S01]  /*0c60*/  LOP3.LUT R0, R3, R0, RZ, 0xfc, !PT ;  /* 0x0000000003007212 */ /* 0x000fe200078efcff */
[----:B------:R-:W-:Y:S06]  /*0c70*/  BRA `(.L_x_29) ;  /* 0x0000000000107947 */ /* 0x000fec0003800000 */
.L_x_28:
[----:B------:R-:W-:-:S04]  /*0c80*/  LOP3.LUT R0, R0, 0x80000000, RZ, 0xc0, !PT ;  /* 0x8000000000007812 */ /* 0x000fc800078ec0ff */
[----:B------:R-:W-:Y:S01]  /*0c90*/  LOP3.LUT R0, R0, 0x7f800000, RZ, 0xfc, !PT ;  /* 0x7f80000000007812 */ /* 0x000fe200078efcff */
[----:B------:R-:W-:Y:S06]  /*0ca0*/  BRA `(.L_x_29) ;  /* 0x0000000000047947 */ /* 0x000fec0003800000 */
.L_x_27:
[----:B------:R-:W-:-:S07]  /*0cb0*/  IMAD R0, R7, 0x800000, R0 ;  /* 0x0080000007007824 */ /* 0x000fce00078e0200 */
.L_x_29:
[----:B------:R-:W-:Y:S05]  /*0cc0*/  BSYNC.RECONVERGENT B2 ;  /* 0x0000000000027941 */ /* 0x000fea0003800200 */
.L_x_26:
[----:B------:R-:W-:Y:S05]  /*0cd0*/  BRA `(.L_x_30) ;  /* 0x0000000000207947 */ /* 0x000fea0003800000 */
.L_x_25:
[----:B------:R-:W-:-:S04]  /*0ce0*/  LOP3.LUT R0, R7, 0x80000000, R9, 0x48, !PT ;  /* 0x8000000007007812 */ /* 0x000fc800078e4809 */
[----:B------:R-:W-:Y:S01]  /*0cf0*/  LOP3.LUT R0, R0, 0x7f800000, RZ, 0xfc, !PT ;  /* 0x7f80000000007812 */ /* 0x000fe200078efcff */
[----:B------:R-:W-:Y:S06]  /*0d00*/  BRA `(.L_x_30) ;  /* 0x0000000000147947 */ /* 0x000fec0003800000 */
.L_x_24:
[----:B------:R-:W-:Y:S01]  /*0d10*/  LOP3.LUT R0, R7, 0x80000000, R9, 0x48, !PT ;  /* 0x8000000007007812 */ /* 0x000fe200078e4809 */
[----:B------:R-:W-:Y:S06]  /*0d20*/  BRA `(.L_x_30) ;  /* 0x00000000000c7947 */ /* 0x000fec0003800000 */
.L_x_23:
[----:B------:R-:W0:Y:S01]  /*0d30*/  MUFU.RSQ R0, -QNAN ;  /* 0xffc0000000007908 */ /* 0x000e220000001400 */
[----:B------:R-:W-:Y:S05]  /*0d40*/  BRA `(.L_x_30) ;  /* 0x0000000000047947 */ /* 0x000fea0003800000 */
.L_x_22:
[----:B------:R-:W-:-:S07]  /*0d50*/  FADD.FTZ R0, R0, R3 ;  /* 0x0000000300007221 */ /* 0x000fce0000010000 */
.L_x_30:
[----:B------:R-:W-:Y:S05]  /*0d60*/  BSYNC.RECONVERGENT B1 ;  /* 0x0000000000017941 */ /* 0x000fea0003800200 */
.L_x_20:
[----:B------:R-:W-:Y:S02]  /*0d70*/  IMAD.MOV.U32 R6, RZ, RZ, R4 ;  /* 0x000000ffff067224 */ /* 0x000fe400078e0004 */
[----:B------:R-:W-:-:S04]  /*0d80*/  IMAD.MOV.U32 R7, RZ, RZ, 0x0 ;  /* 0x00000000ff077424 */ /* 0x000fc800078e00ff */
[----:B0-----:R-:W-:Y:S05]  /*0d90*/  RET.REL.NODEC R6 `(fMatrixReduce) ;  /* 0xfffffff006987950 */ /* 0x001fea0003c3ffff */
.L_x_31:
        /* <DEDUP_REMOVED lines=14> */
.L_x_114:


//--------------------- .text.fMatrixExp          --------------------------
	.section	.text.fMatrixExp,"ax",@progbits
	.align	128
        .global         fMatrixExp
        .type           fMatrixExp,@function
        .size           fMatrixExp,(.L_x_115 - fMatrixExp)
        .other          fMatrixExp,@"STO_CUDA_ENTRY STV_DEFAULT"
fMatrixExp:
.text.fMatrixExp:
[----:B------:R-:W-:Y:S01]  /*0000*/  LDC R1, c[0x0][0x37c] ;  /* 0x0000df00ff017b82 */ /* 0x000fe20000000800 */
[----:B------:R-:W0:Y:S01]  /*0010*/  S2R R7, SR_TID.X ;  /* 0x0000000000077919 */ /* 0x000e220000002100 */
[----:B------:R-:W1:Y:S06]  /*0020*/  LDCU UR4, c[0x0][0x370] ;  /* 0x00006e00ff0477ac */ /* 0x000e6c0008000800 */
[----:B------:R-:W2:Y:S01]  /*0030*/  LDC R0, c[0x0][0x390] ;  /* 0x0000e400ff007b82 */ /* 0x000ea20000000800 */
[----:B------:R-:W0:Y:S01]  /*0040*/  S2R R2, SR_CTAID.Y ;  /* 0x0000000000027919 */ /* 0x000e220000002600 */
[----:B------:R-:W0:Y:S01]  /*0050*/  LDCU UR5, c[0x0][0x374] ;  /* 0x00006e80ff0577ac */ /* 0x000e220008000800 */
[----:B------:R-:W1:Y:S01]  /*0060*/  S2R R4, SR_CTAID.X ;  /* 0x0000000000047919 */ /* 0x000e620000002500 */
[----:B0-----:R-:W-:-:S04]  /*0070*/  IMAD R7, R7, UR5, R2 ;  /* 0x0000000507077c24 */ /* 0x001fc8000f8e0202 */
[----:B-1----:R-:W-:-:S05]  /*0080*/  IMAD R7, R7, UR4, R4 ;  /* 0x0000000407077c24 */ /* 0x002fca000f8e0204 */
[----:B--2---:R-:W-:-:S13]  /*0090*/  ISETP.GE.AND P0, PT, R7, R0, PT ;  /* 0x000000000700720c */ /* 0x004fda0003f06270 */
[----:B------:R-:W-:Y:S05]  /*00a0*/  @P0 EXIT ;  /* 0x000000000000094d */ /* 0x000fea0003800000 */
[C---:B------:R-:W-:Y:S01]  /*00b0*/  ISETP.GE.AND P0, PT, R0.reuse, 0x2, PT ;  /* 0x000000020000780c */ /* 0x040fe20003f06270 */
[----:B------:R-:W0:Y:S01]  /*00c0*/  LDCU.64 UR12, c[0x0][0x358] ;  /* 0x00006b00ff0c77ac */ /* 0x000e220008000a00 */
[----:B------:R-:W-:Y:S01]  /*00d0*/  HFMA2 R8, -RZ, RZ, 1.875, 0 ;  /* 0x3f800000ff087431 */ /* 0x000fe200000001ff */
[----:B------:R-:W-:Y:S02]  /*00e0*/  IADD3 R6, PT, PT, R0, -0x1, RZ ;  /* 0xffffffff00067810 */ /* 0x000fe40007ffe0ff */
[----:B------:R-:W-:-:S08]  /*00f0*/  MOV R3, 0x3f800000 ;  /* 0x3f80000000037802 */ /* 0x000fd00000000f00 */
[----:B------:R-:W-:Y:S05]  /*0100*/  @!P0 BRA `(.L_x_32) ;  /* 0x0000000c00a88947 */ /* 0x000fea0003800000 */
[----:B------:R-:W-:Y:S01]  /*0110*/  IADD3 R2, PT, PT, R0, -0x2, RZ ;  /* 0xfffffffe00027810 */ /* 0x000fe20007ffe0ff */
[----:B------:R-:W-:Y:S01]  /*0120*/  IMAD R10, R7, R6, RZ ;  /* 0x00000006070a7224 */ /* 0x000fe200078e02ff */
[----:B------:R-:W-:Y:S02]  /*0130*/  LOP3.LUT R18, R6, 0x7, RZ, 0xc0, !PT ;  /* 0x0000000706127812 */ /* 0x000fe400078ec0ff */
[----:B------:R-:W-:Y:S02]  /*0140*/  ISETP.GE.U32.AND P0, PT, R2, 0x7, PT ;  /* 0x000000070200780c */ /* 0x000fe40003f06070 */
[----:B------:R-:W-:Y:S02]  /*0150*/  ISETP.NE.AND P1, PT, R18, RZ, PT ;  /* 0x000000ff1200720c */ /* 0x000fe40003f25270 */
[----:B------:R-:W-:Y:S02]  /*0160*/  MOV R11, RZ ;  /* 0x000000ff000b7202 */ /* 0x000fe40000000f00 */
[----:B------:R-:W-:-:S07]  /*0170*/  MOV R9, RZ ;  /* 0x000000ff00097202 */ /* 0x000fce0000000f00 */
[----:B------:R-:W-:Y:S05]  /*0180*/  @!P0 BRA `(.L_x_33) ;  /* 0x0000000400bc8947 */ /* 0x000fea0003800000 */
[----:B------:R-:W1:Y:S01]  /*0190*/  LDCU.128 UR8, c[0x0][0x380] ;  /* 0x00007000ff0877ac */ /* 0x000e620008000c00 */
[----:B------:R-:W-:Y:S01]  /*01a0*/  LOP3.LUT R9, R6, 0xfffffff8, RZ, 0xc0, !PT ;  /* 0xfffffff806097812 */ /* 0x000fe200078ec0ff */
[----:B------:R-:W-:Y:S01]  /*01b0*/  HFMA2 R11, -RZ, RZ, 0, 0 ;  /* 0x00000000ff0b7431 */ /* 0x000fe200000001ff */
[-C--:B------:R-:W-:Y:S02]  /*01c0*/  IADD3 R13, PT, PT, R7, R10.reuse, RZ ;  /* 0x0000000a070d7210 */ /* 0x080fe40007ffe0ff */
[----:B------:R-:W-:Y:S02]  /*01d0*/  MOV R12, R10 ;  /* 0x0000000a000c7202 */ /* 0x000fe40000000f00 */
[----:B------:R-:W-:Y:S01]  /*01e0*/  IADD3 R14, PT, PT, -R9, RZ, RZ ;  /* 0x000000ff090e7210 */ /* 0x000fe20007ffe1ff */
[----:B-1----:R-:W-:Y:S02]  /*01f0*/  UIADD3 UR6, UP0, UPT, UR8, 0x10, URZ ;  /* 0x0000001008067890 */ /* 0x002fe4000ff1e0ff */
[----:B------:R-:W-:-:S02]  /*0200*/  UIADD3 UR4, UP1, UPT, UR10, 0x10, URZ ;  /* 0x000000100a047890 */ /* 0x000fc4000ff3e0ff */
[----:B------:R-:W-:Y:S02]  /*0210*/  UIADD3.X UR7, UPT, UPT, URZ, UR9, URZ, UP0, !UPT ;  /* 0x00000009ff077290 */ /* 0x000fe400087fe4ff */
[----:B------:R-:W-:-:S12]  /*0220*/  UIADD3.X UR5, UPT, UPT, URZ, UR11, URZ, UP1, !UPT ;  /* 0x0000000bff057290 */ /* 0x000fd80008ffe4ff */
.L_x_34:
[----:B------:R-:W-:Y:S02]  /*0230*/  MOV R2, UR6 ;  /* 0x0000000600027c02 */ /* 0x000fe40008000f00 */
[----:B------:R-:W-:-:S03]  /*0240*/  MOV R3, UR7 ;  /* 0x0000000700037c02 */ /* 0x000fc60008000f00 */
[----:B------:R-:W-:-:S05]  /*0250*/  IMAD.WIDE R2, R12, 0x4, R2 ;  /* 0x000000040c027825 */ /* 0x000fca00078e0202 */
[----:B01----:R-:W2:Y:S01]  /*0260*/  LDG.E R5, desc[UR12][R2.64+-0x10] ;  /* 0xfffff00c02057981 */ /* 0x003ea2000c1e1900 */
[----:B------:R-:W-:Y:S02]  /*0270*/  MOV R16, 0x3bbb989d ;  /* 0x3bbb989d00107802 */ /* 0x000fe40000000f00 */
[----:B------:R-:W-:-:S03]  /*0280*/  MOV R15, 0x437c0000 ;  /* 0x437c0000000f7802 */ /* 0x000fc60000000f00 */
[----:B--2---:R-:W-:-:S04]  /*0290*/  FFMA.SAT R4, R5, R16, 0.5 ;  /* 0x3f00000005047423 */ /* 0x004fc80000002010 */
[----:B------:R-:W-:-:S04]  /*02a0*/  FFMA.RM R17, R4, R15, 12582913 ;  /* 0x4b40000104117423 */ /* 0x000fc8000000400f */
[C---:B------:R-:W-:Y:S01]  /*02b0*/  FADD R4, R17.reuse, -12583039 ;  /* 0xcb40007f11047421 */ /* 0x040fe20000000000 */
[----:B------:R-:W-:-:S03]  /*02c0*/  SHF.L.U32 R17, R17, 0x17, RZ ;  /* 0x0000001711117819 */ /* 0x000fc600000006ff */
[----:B------:R-:W-:-:S04]  /*02d0*/  FFMA R4, R5, 1.4426950216293334961, -R4 ;  /* 0x3fb8aa3b05047823 */ /* 0x000fc80000000804 */
[----:B------:R-:W-:Y:S01]  /*02e0*/  FFMA R19, R5, 1.925963033500011079e-08, R4 ;  /* 0x32a5706005137823 */ /* 0x000fe20000000004 */
[----:B------:R-:W-:Y:S02]  /*02f0*/  MOV R4, UR4 ;  /* 0x0000000400047c02 */ /* 0x000fe40008000f00 */
[----:B------:R-:W-:Y:S01]  /*0300*/  MOV R5, UR5 ;  /* 0x0000000500057c02 */ /* 0x000fe20008000f00 */
[----:B------:R-:W0:Y:S02]  /*0310*/  MUFU.EX2 R20, R19 ;  /* 0x0000001300147308 */ /* 0x000e240000000800 */
[----:B------:R-:W-:-:S04]  /*0320*/  IMAD.WIDE R4, R13, 0x4, R4 ;  /* 0x000000040d047825 */ /* 0x000fc800078e0204 */
[----:B0-----:R-:W-:-:S05]  /*0330*/  FMUL R17, R17, R20 ;  /* 0x0000001411117220 */ /* 0x001fca0000400000 */
[----:B------:R1:W-:Y:S04]  /*0340*/  STG.E desc[UR12][R4.64+-0x10], R17 ;  /* 0xfffff01104007986 */ /* 0x0003e8000c10190c */
[----:B------:R-:W2:Y:S02]  /*0350*/  LDG.E R21, desc[UR12][R2.64+-0xc] ;  /* 0xfffff40c02157981 */ /* 0x000ea4000c1e1900 */
[----:B--2---:R-:W-:-:S04]  /*0360*/  FFMA.SAT R20, R21, R16, 0.5 ;  /* 0x3f00000015147423 */ /* 0x004fc80000002010 */
[----:B------:R-:W-:-:S04]  /*0370*/  FFMA.RM R20, R20, R15, 12582913 ;  /* 0x4b40000114147423 */ /* 0x000fc8000000400f */
[C---:B------:R-:W-:Y:S01]  /*0380*/  FADD R22, R20.reuse, -12583039 ;  /* 0xcb40007f14167421 */ /* 0x040fe20000000000 */
[----:B------:R-:W-:-:S03]  /*0390*/  SHF.L.U32 R19, R20, 0x17, RZ ;  /* 0x0000001714137819 */ /* 0x000fc600000006ff */
[----:B------:R-:W-:-:S04]  /*03a0*/  FFMA R22, R21, 1.4426950216293334961, -R22 ;  /* 0x3fb8aa3b15167823 */ /* 0x000fc80000000816 */
[----:B------:R-:W-:-:S06]  /*03b0*/  FFMA R22, R21, 1.925963033500011079e-08, R22 ;  /* 0x32a5706015167823 */ /* 0x000fcc0000000016 */
[----:B------:R-:W0:Y:S02]  /*03c0*/  MUFU.EX2 R22, R22 ;  /* 0x0000001600167308 */ /* 0x000e240000000800 */
[----:B0-----:R-:W-:-:S05]  /*03d0*/  FMUL R19, R19, R22 ;  /* 0x0000001613137220 */ /* 0x001fca0000400000 */
[----:B------:R1:W-:Y:S04]  /*03e0*/  STG.E desc[UR12][R4.64+-0xc], R19 ;  /* 0xfffff41304007986 */ /* 0x0003e8000c10190c */
[----:B------:R-:W2:Y:S02]  /*03f0*/  LDG.E R21, desc[UR12][R2.64+-0x8] ;  /* 0xfffff80c02157981 */ /* 0x000ea4000c1e1900 */
[----:B--2---:R-:W-:-:S04]  /*0400*/  FFMA.SAT R20, R21, R16, 0.5 ;  /* 0x3f00000015147423 */ /* 0x004fc80000002010 */
[----:B------:R-:W-:-:S04]  /*0410*/  FFMA.RM R20, R20, R15, 12582913 ;  /* 0x4b40000114147423 */ /* 0x000fc8000000400f */
[----:B------:R-:W-:-:S04]  /*0420*/  FADD R24, R20, -12583039 ;  /* 0xcb40007f14187421 */ /* 0x000fc80000000000 */
[----:B------:R-:W-:-:S04]  /*0430*/  FFMA R24, R21, 1.4426950216293334961, -R24 ;  /* 0x3fb8aa3b15187823 */ /* 0x000fc80000000818 */
[----:B------:R-:W-:Y:S01]  /*0440*/  FFMA R24, R21, 1.925963033500011079e-08, R24 ;  /* 0x32a5706015187823 */ /* 0x000fe20000000018 */
[----:B------:R-:W-:-:S05]  /*0450*/  SHF.L.U32 R21, R20, 0x17, RZ ;  /* 0x0000001714157819 */ /* 0x000fca00000006ff */
        /* <DEDUP_REMOVED lines=43> */
[----:B------:R-:W2:Y:S01]  /*0710*/  LDG.E R20, desc[UR12][R2.64+0xc] ;  /* 0x00000c0c02147981 */ /* 0x000ea2000c1e1900 */
[----:B------:R-:W-:Y:S02]  /*0720*/  IADD3 R14, PT, PT, R14, 0x8, RZ ;  /* 0x000000080e0e7810 */ /* 0x000fe40007ffe0ff */
[----:B------:R-:W-:Y:S02]  /*0730*/  IADD3 R12, PT, PT, R12, 0x8, RZ ;  /* 0x000000080c0c7810 */ /* 0x000fe40007ffe0ff */
[----:B------:R-:W-:Y:S02]  /*0740*/  ISETP.NE.AND P0, PT, R14, RZ, PT ;  /* 0x000000ff0e00720c */ /* 0x000fe40003f05270 */
[----:B------:R-:W-:Y:S01]  /*0750*/  IADD3 R13, PT, PT, R13, 0x8, RZ ;  /* 0x000000080d0d7810 */ /* 0x000fe20007ffe0ff */
[----:B--2---:R-:W-:-:S04]  /*0760*/  FFMA.SAT R16, R20, R16, 0.5 ;  /* 0x3f00000014107423 */ /* 0x004fc80000002010 */
[----:B------:R-:W-:-:S04]  /*0770*/  FFMA.RM R15, R16, R15, 12582913 ;  /* 0x4b400001100f7423 */ /* 0x000fc8000000400f */
[C---:B------:R-:W-:Y:S01]  /*0780*/  FADD R16, R15.reuse, -12583039 ;  /* 0xcb40007f0f107421 */ /* 0x040fe20000000000 */
[----:B------:R-:W-:-:S03]  /*0790*/  SHF.L.U32 R15, R15, 0x17, RZ ;  /* 0x000000170f0f7819 */ /* 0x000fc600000006ff */
[----:B------:R-:W-:-:S04]  /*07a0*/  FFMA R16, R20, 1.4426950216293334961, -R16 ;  /* 0x3fb8aa3b14107823 */ /* 0x000fc80000000810 */
[----:B------:R-:W-:Y:S01]  /*07b0*/  FFMA R20, R20, 1.925963033500011079e-08, R16 ;  /* 0x32a5706014147823 */ /* 0x000fe20000000010 */
[----:B------:R-:W-:-:S04]  /*07c0*/  FADD R16, R17, R11 ;  /* 0x0000000b11107221 */ /* 0x000fc80000000000 */
[----:B------:R-:W-:Y:S01]  /*07d0*/  FADD R16, R16, R19 ;  /* 0x0000001310107221 */ /* 0x000fe20000000000 */
[----:B------:R-:W0:Y:S03]  /*07e0*/  MUFU.EX2 R20, R20 ;  /* 0x0000001400147308 */ /* 0x000e260000000800 */
[----:B------:R-:W-:-:S04]  /*07f0*/  FADD R16, R16, R21 ;  /* 0x0000001510107221 */ /* 0x000fc80000000000 */
[----:B------:R-:W-:-:S04]  /*0800*/  FADD R16, R16, R23 ;  /* 0x0000001710107221 */ /* 0x000fc80000000000 */
[----:B------:R-:W-:-:S04]  /*0810*/  FADD R16, R16, R25 ;  /* 0x0000001910107221 */ /* 0x000fc80000000000 */
[----:B------:R-:W-:Y:S01]  /*0820*/  FADD R16, R16, R29 ;  /* 0x0000001d10107221 */ /* 0x000fe20000000000 */
[----:B0-----:R-:W-:-:S03]  /*0830*/  FMUL R15, R15, R20 ;  /* 0x000000140f0f7220 */ /* 0x001fc60000400000 */
[----:B------:R-:W-:Y:S02]  /*0840*/  FADD R16, R16, R27 ;  /* 0x0000001b10107221 */ /* 0x000fe40000000000 */
[----:B------:R1:W-:Y:S02]  /*0850*/  STG.E desc[UR12][R4.64+0xc], R15 ;  /* 0x00000c0f04007986 */ /* 0x0003e4000c10190c */
[----:B------:R-:W-:Y:S01]  /*0860*/  FADD R11, R16, R15 ;  /* 0x0000000f100b7221 */ /* 0x000fe20000000000 */
[----:B------:R-:W-:Y:S06]  /*0870*/  @P0 BRA `(.L_x_34) ;  /* 0xfffffff8006c0947 */ /* 0x000fec000383ffff */
.L_x_33:
[----:B------:R-:W-:Y:S05]  /*0880*/  @!P1 BRA `(.L_x_35) ;  /* 0x0000000400c49947 */ /* 0x000fea0003800000 */
[----:B------:R-:W-:Y:S02]  /*0890*/  ISETP.GE.U32.AND P0, PT, R18, 0x4, PT ;  /* 0x000000041200780c */ /* 0x000fe40003f06070 */
[----:B-1----:R-:W-:-:S04]  /*08a0*/  LOP3.LUT R19, R6, 0x3, RZ, 0xc0, !PT ;  /* 0x0000000306137812 */ /* 0x002fc800078ec0ff */
[----:B------:R-:W-:-:S07]  /*08b0*/  ISETP.NE.AND P1, PT, R19, RZ, PT ;  /* 0x000000ff1300720c */ /* 0x000fce0003f25270 */
[----:B------:R-:W-:Y:S06]  /*08c0*/  @!P0 BRA `(.L_x_36) ;  /* 0x0000000000d48947 */ /* 0x000fec0003800000 */
[----:B------:R-:W1:Y:S01]  /*08d0*/  LDC.64 R2, c[0x0][0x380] ;  /* 0x0000e000ff027b82 */ /* 0x000e620000000a00 */
[----:B------:R-:W-:-:S05]  /*08e0*/  IADD3 R14, PT, PT, R10, R9, RZ ;  /* 0x000000090a0e7210 */ /* 0x000fca0007ffe0ff */
[----:B-1----:R-:W-:-:S05]  /*08f0*/  IMAD.WIDE R2, R14, 0x4, R2 ;  /* 0x000000040e027825 */ /* 0x002fca00078e0202 */
[----:B0-----:R-:W2:Y:S01]  /*0900*/  LDG.E R16, desc[UR12][R2.64] ;  /* 0x0000000c02107981 */ /* 0x001ea2000c1e1900 */
[----:B------:R-:W-:Y:S01]  /*0910*/  HFMA2 R13, -RZ, RZ, 0.96630859375, -0.0022525787353515625 ;  /* 0x3bbb989dff0d7431 */ /* 0x000fe200000001ff */
[----:B------:R-:W-:Y:S02]  /*0920*/  MOV R12, 0x437c0000 ;  /* 0x437c0000000c7802 */ /* 0x000fe40000000f00 */
[----:B------:R-:W-:Y:S02]  /*0930*/  IADD3 R21, PT, PT, R7, R14, RZ ;  /* 0x0000000e07157210 */ /* 0x000fe40007ffe0ff */
[----:B--2---:R-:W-:-:S04]  /*0940*/  FFMA.SAT R5, R16, R13, 0.5 ;  /* 0x3f00000010057423 */ /* 0x004fc8000000200d */
[----:B------:R-:W-:Y:S02]  /*0950*/  FFMA.RM R15, R5, R12, 12582913 ;  /* 0x4b400001050f7423 */ /* 0x000fe4000000400c */
[----:B------:R-:W0:Y:S02]  /*0960*/  LDC.64 R4, c[0x0][0x388] ;  /* 0x0000e200ff047b82 */ /* 0x000e240000000a00 */
[C---:B------:R-:W-:Y:S01]  /*0970*/  FADD R17, R15.reuse, -12583039 ;  /* 0xcb40007f0f117421 */ /* 0x040fe20000000000 */
[----:B------:R-:W-:-:S03]  /*0980*/  SHF.L.U32 R14, R15, 0x17, RZ ;  /* 0x000000170f0e7819 */ /* 0x000fc600000006ff */
[----:B------:R-:W-:-:S04]  /*0990*/  FFMA R17, R16, 1.4426950216293334961, -R17 ;  /* 0x3fb8aa3b10117823 */ /* 0x000fc80000000811 */
[----:B------:R-:W-:-:S06]  /*09a0*/  FFMA R17, R16, 1.925963033500011079e-08, R17 ;  /* 0x32a5706010117823 */ /* 0x000fcc0000000011 */
[----:B------:R-:W1:Y:S01]  /*09b0*/  MUFU.EX2 R17, R17 ;  /* 0x0000001100117308 */ /* 0x000e620000000800 */
[----:B0-----:R-:W-:-:S04]  /*09c0*/  IMAD.WIDE R4, R21, 0x4, R4 ;  /* 0x0000000415047825 */ /* 0x001fc800078e0204 */
[----:B-1----:R-:W-:-:S05]  /*09d0*/  FMUL R14, R14, R17 ;  /* 0x000000110e0e7220 */ /* 0x002fca0000400000 */
[----:B------:R0:W-:Y:S04]  /*09e0*/  STG.E desc[UR12][R4.64], R14 ;  /* 0x0000000e04007986 */ /* 0x0001e8000c10190c */
[----:B------:R-:W2:Y:S02]  /*09f0*/  LDG.E R16, desc[UR12][R2.64+0x4] ;  /* 0x0000040c02107981 */ /* 0x000ea4000c1e1900 */
[----:B--2---:R-:W-:-:S04]  /*0a00*/  FFMA.SAT R15, R16, R13, 0.5 ;  /* 0x3f000000100f7423 */ /* 0x004fc8000000200d */
[----:B------:R-:W-:-:S04]  /*0a10*/  FFMA.RM R15, R15, R12, 12582913 ;  /* 0x4b4000010f0f7423 */ /* 0x000fc8000000400c */
[C---:B------:R-:W-:Y:S01]  /*0a20*/  FADD R21, R15.reuse, -12583039 ;  /* 0xcb40007f0f157421 */ /* 0x040fe20000000000 */
[----:B------:R-:W-:-:S03]  /*0a30*/  SHF.L.U32 R15, R15, 0x17, RZ ;  /* 0x000000170f0f7819 */ /* 0x000fc600000006ff */
[----:B------:R-:W-:-:S04]  /*0a40*/  FFMA R21, R16, 1.4426950216293334961, -R21 ;  /* 0x3fb8aa3b10157823 */ /* 0x000fc80000000815 */
[----:B------:R-:W-:-:S04]  /*0a50*/  FFMA R21, R16, 1.925963033500011079e-08, R21 ;  /* 0x32a5706010157823 */ /* 0x000fc80000000015 */
[----:B------:R-:W1:Y:S02]  /*0a60*/  MUFU.EX2 R16, R21 ;  /* 0x0000001500107308 */ /* 0x000e640000000800 */
        /* <DEDUP_REMOVED lines=9> */
[----:B------:R-:W2:Y:S02]  /*0b00*/  MUFU.EX2 R16, R23 ;  /* 0x0000001700107308 */ /* 0x000ea40000000800 */
[----:B--2---:R-:W-:-:S05]  /*0b10*/  FMUL R17, R17, R16 ;  /* 0x0000001011117220 */ /* 0x004fca0000400000 */
[----:B------:R1:W-:Y:S04]  /*0b20*/  STG.E desc[UR12][R4.64+0x8], R17 ;  /* 0x0000081104007986 */ /* 0x0003e8000c10190c */
[----:B------:R-:W2:Y:S01]  /*0b30*/  LDG.E R16, desc[UR12][R2.64+0xc] ;  /* 0x00000c0c02107981 */ /* 0x000ea2000c1e1900 */
[----:B0-----:R-:W-:Y:S01]  /*0b40*/  FADD R14, R11, R14 ;  /* 0x0000000e0b0e7221 */ /* 0x001fe20000000000 */
[----:B------:R-:W-:-:S03]  /*0b50*/  IADD3 R9, PT, PT, R9, 0x4, RZ ;  /* 0x0000000409097810 */ /* 0x000fc60007ffe0ff */
[----:B------:R-:W-:-:S04]  /*0b60*/  FADD R14, R14, R15 ;  /* 0x0000000f0e0e7221 */ /* 0x000fc80000000000 */
[----:B------:R-:W-:Y:S01]  /*0b70*/  FADD R14, R14, R17 ;  /* 0x000000110e0e7221 */ /* 0x000fe20000000000 */
[----:B--2---:R-:W-:-:S04]  /*0b80*/  FFMA.SAT R13, R16, R13, 0.5 ;  /* 0x3f000000100d7423 */ /* 0x004fc8000000200d */
[----:B------:R-:W-:-:S04]  /*0b90*/  FFMA.RM R13, R13, R12, 12582913 ;  /* 0x4b4000010d0d7423 */ /* 0x000fc8000000400c */
[C---:B------:R-:W-:Y:S01]  /*0ba0*/  FADD R21, R13.reuse, -12583039 ;  /* 0xcb40007f0d157421 */ /* 0x040fe20000000000 */
[----:B------:R-:W-:-:S03]  /*0bb0*/  SHF.L.U32 R13, R13, 0x17, RZ ;  /* 0x000000170d0d7819 */ /* 0x000fc600000006ff */
[----:B------:R-:W-:-:S04]  /*0bc0*/  FFMA R21, R16, 1.4426950216293334961, -R21 ;  /* 0x3fb8aa3b10157823 */ /* 0x000fc80000000815 */
[----:B------:R-:W-:-:S04]  /*0bd0*/  FFMA R21, R16, 1.925963033500011079e-08, R21 ;  /* 0x32a5706010157823 */ /* 0x000fc80000000015 */
[----:B------:R-:W0:Y:S02]  /*0be0*/  MUFU.EX2 R12, R21 ;  /* 0x00000015000c7308 */ /* 0x000e240000000800 */
[----:B0-----:R-:W-:-:S04]  /*0bf0*/  FMUL R13, R13, R12 ;  /* 0x0000000c0d0d7220 */ /* 0x001fc80000400000 */
[----:B------:R-:W-:Y:S01]  /*0c00*/  FADD R11, R14, R13 ;  /* 0x0000000d0e0b7221 */ /* 0x000fe20000000000 */
[----:B------:R1:W-:Y:S06]  /*0c10*/  STG.E desc[UR12][R4.64+0xc], R13 ;  /* 0x00000c0d04007986 */ /* 0x0003ec000c10190c */
.L_x_36:
[----:B------:R-:W-:Y:S05]  /*0c20*/  @!P1 BRA `(.L_x_35) ;  /* 0x0000000000dc9947 */ /* 0x000fea0003800000 */
[----:B------:R-:W-:Y:S02]  /*0c30*/  ISETP.NE.AND P0, PT, R19, 0x1, PT ;  /* 0x000000011300780c */ /* 0x000fe40003f05270 */
[----:B------:R-:W-:-:S04]  /*0c40*/  LOP3.LUT R2, R6, 0x1, RZ, 0xc0, !PT ;  /* 0x0000000106027812 */ /* 0x000fc800078ec0ff */
[----:B------:R-:W-:-:S07]  /*0c50*/  ISETP.NE.U32.AND P1, PT, R2, 0x1, PT ;  /* 0x000000010200780c */ /* 0x000fce0003f25070 */
[----:B------:R-:W-:Y:S06]  /*0c60*/  @!P0 BRA `(.L_x_37) ;  /* 0x00000000007c8947 */ /* 0x000fec0003800000 */
[----:B------:R-:W2:Y:S01]  /*0c70*/  LDC.64 R2, c[0x0][0x380] ;  /* 0x0000e000ff027b82 */ /* 0x000ea20000000a00 */
[----:B------:R-:W-:-:S05]  /*0c80*/  IADD3 R14, PT, PT, R10, R9, RZ ;  /* 0x000000090a0e7210 */ /* 0x000fca0007ffe0ff */
[----:B--2---:R-:W-:-:S05]  /*0c90*/  IMAD.WIDE R2, R14, 0x4, R2 ;  /* 0x000000040e027825 */ /* 0x004fca00078e0202 */
[----:B0-----:R-:W2:Y:S01]  /*0ca0*/  LDG.E R12, desc[UR12][R2.64] ;  /* 0x0000000c020c7981 */ /* 0x001ea2000c1e1900 */
[----:B-1----:R-:W-:Y:S01]  /*0cb0*/  HFMA2 R17, -RZ, RZ, 0.96630859375, -0.0022525787353515625 ;  /* 0x3bbb989dff117431 */ /* 0x002fe200000001ff */
        /* <DEDUP_REMOVED lines=8> */
[----:B------:R-:W-:-:S04]  /*0d40*/  FFMA R15, R12, 1.925963033500011079e-08, R15 ;  /* 0x32a570600c0f7823 */ /* 0x000fc8000000000f */
[----:B------:R-:W1:Y:S01]  /*0d50*/  MUFU.EX2 R12, R15 ;  /* 0x0000000f000c7308 */ /* 0x000e620000000800 */
[----:B0-----:R-:W-:-:S04]  /*0d60*/  IMAD.WIDE R4, R19, 0x4, R4 ;  /* 0x0000000413047825 */ /* 0x001fc800078e0204 */
[----:B-1----:R-:W-:-:S05]  /*0d70*/  FMUL R12, R13, R12 ;  /* 0x0000000c0d0c7220 */ /* 0x002fca0000400000 */
[----:B------:R2:W-:Y:S04]  /*0d80*/  STG.E desc[UR12][R4.64], R12 ;  /* 0x0000000c04007986 */ /* 0x0005e8000c10190c */
[----:B------:R-:W3:Y:S01]  /*0d90*/  LDG.E R2, desc[UR12][R2.64+0x4] ;  /* 0x0000040c02027981 */ /* 0x000ee2000c1e1900 */
[----:B------:R-:W-:Y:S01]  /*0da0*/  FADD R11, R11, R12 ;  /* 0x0000000c0b0b7221 */ /* 0x000fe20000000000 */
[----:B------:R-:W-:Y:S01]  /*0db0*/  IADD3 R9, PT, PT, R9, 0x2, RZ ;  /* 0x0000000209097810 */ /* 0x000fe20007ffe0ff */
[----:B---3--:R-:W-:-:S04]  /*0dc0*/  FFMA.SAT R13, R2, R17, 0.5 ;  /* 0x3f000000020d7423 */ /* 0x008fc80000002011 */
        /* <DEDUP_REMOVED lines=9> */
.L_x_37:
[----:B------:R-:W-:Y:S05]  /*0e60*/  @P1 BRA `(.L_x_35) ;  /* 0x00000000004c1947 */ /* 0x000fea0003800000 */
[----:B-12---:R-:W1:Y:S01]  /*0e70*/  LDC.64 R4, c[0x0][0x380] ;  /* 0x0000e000ff047b82 */ /* 0x006e620000000a00 */
[----:B------:R-:W-:-:S05]  /*0e80*/  IADD3 R9, PT, PT, R10, R9, RZ ;  /* 0x000000090a097210 */ /* 0x000fca0007ffe0ff */
[----:B-1----:R-:W-:-:S06]  /*0e90*/  IMAD.WIDE R4, R9, 0x4, R4 ;  /* 0x0000000409047825 */ /* 0x002fcc00078e0204 */
        /* <DEDUP_REMOVED lines=13> */
[----:B-1----:R-:W-:-:S04]  /*0f70*/  FMUL R10, R10, R13 ;  /* 0x0000000d0a0a7220 */ /* 0x002fc80000400000 */
[----:B------:R-:W-:Y:S01]  /*0f80*/  FADD R11, R11, R10 ;  /* 0x0000000a0b0b7221 */ /* 0x000fe20000000000 */
[----:B------:R3:W-:Y:S06]  /*0f90*/  STG.E desc[UR12][R2.64], R10 ;  /* 0x0000000a02007986 */ /* 0x0007ec000c10190c */
.L_x_35:
[----:B---3--:R-:W-:-:S07]  /*0fa0*/  FADD R3, R11, 1 ;  /* 0x3f8000000b037421 */ /* 0x008fce0000000000 */
.L_x_32:
[----:B-12---:R-:W1:Y:S01]  /*0fb0*/  LDC.64 R4, c[0x0][0x388] ;  /* 0x0000e200ff047b82 */ /* 0x006e620000000a00 */
[----:B------:R-:W-:Y:S01]  /*0fc0*/  IMAD R2, R7, R0, RZ ;  /* 0x0000000007027224 */ /* 0x000fe200078e02ff */
[----:B------:R-:W-:-:S04]  /*0fd0*/  ISETP.GE.AND P0, PT, R0, 0x1, PT ;  /* 0x000000010000780c */ /* 0x000fc80003f06270 */
[----:B------:R-:W-:-:S05]  /*0fe0*/  IADD3 R7, PT, PT, R6, R2, RZ ;  /* 0x0000000206077210 */ /* 0x000fca0007ffe0ff */
[----:B-1----:R-:W-:-:S05]  /*0ff0*/  IMAD.WIDE R4, R7, 0x4, R4 ;  /* 0x0000000407047825 */ /* 0x002fca00078e0204 */
[----:B0-----:R0:W-:Y:S01]  /*1000*/  STG.E desc[UR12][R4.64], R8 ;  /* 0x0000000804007986 */ /* 0x0011e2000c10190c */
[----:B------:R-:W-:Y:S05]  /*1010*/  @!P0 EXIT ;  /* 0x000000000000894d */ /* 0x000fea0003800000 */
[C---:B------:R-:W-:Y:S01]  /*1020*/  ISETP.GE.U32.AND P0, PT, R0.reuse, 0x10, PT ;  /* 0x000000100000780c */ /* 0x040fe20003f06070 */
[----:B------:R-:W-:Y:S01]  /*1030*/  HFMA2 R7, -RZ, RZ, 0, 0 ;  /* 0x00000000ff077431 */ /* 0x000fe200000001ff */
[----:B------:R-:W-:-:S11]  /*1040*/  LOP3.LUT R10, R0, 0xf, RZ, 0xc0, !PT ;  /* 0x0000000f000a7812 */ /* 0x000fd600078ec0ff */
[----:B------:R-:W-:Y:S05]  /*1050*/  @!P0 BRA `(.L_x_38) ;  /* 0x0000001000108947 */ /* 0x000fea0003800000 */
[----:B------:R-:W1:Y:S01]  /*1060*/  LDCU.64 UR4, c[0x0][0x388] ;  /* 0x00007100ff0477ac */ /* 0x000e620008000a00 */
[----:B------:R-:W-:Y:S02]  /*1070*/  LOP3.LUT R7, R0, 0x7ffffff0, RZ, 0xc0, !PT ;  /* 0x7ffffff000077812 */ /* 0x000fe400078ec0ff */
[----:B------:R-:W-:Y:S02]  /*1080*/  MOV R6, R2 ;  /* 0x0000000200067202 */ /* 0x000fe40000000f00 */
[----:B0-----:R-:W-:Y:S01]  /*1090*/  IADD3 R8, PT, PT, -R7, RZ, RZ ;  /* 0x000000ff07087210 */ /* 0x001fe20007ffe1ff */
[----:B-1----:R-:W-:-:S04]  /*10a0*/  UIADD3 UR4, UP0, UPT, UR4, 0x20, URZ ;  /* 0x0000002004047890 */ /* 0x002fc8000ff1e0ff */
[----:B------:R-:W-:-:S12]  /*10b0*/  UIADD3.X UR5, UPT, UPT, URZ, UR5, URZ, UP0, !UPT ;  /* 0x00000005ff057290 */ /* 0x000fd800087fe4ff */
.L_x_71:
[----:B-1----:R-:W-:Y:S02]  /*10c0*/  MOV R4, UR4 ;  /* 0x0000000400047c02 */ /* 0x002fe40008000f00 */
[----:B------:R-:W-:-:S03]  /*10d0*/  MOV R5, UR5 ;  /* 0x0000000500057c02 */ /* 0x000fc60008000f00 */
[----:B------:R-:W-:-:S05]  /*10e0*/  IMAD.WIDE R4, R6, 0x4, R4 ;  /* 0x0000000406047825 */ /* 0x000fca00078e0204 */
[----:B------:R-:W2:Y:S01]  /*10f0*/  LDG.E R0, desc[UR12][R4.64+-0x20] ;  /* 0xffffe00c04007981 */ /* 0x000ea2000c1e1900 */
[----:B------:R-:W0:Y:S01]  /*1100*/  MUFU.RCP R12, R3 ;  /* 0x00000003000c7308 */ /* 0x000e220000001000 */
[----:B------:R-:W-:Y:S01]  /*1110*/  IADD3 R8, PT, PT, R8, 0x10, RZ ;  /* 0x0000001008087810 */ /* 0x000fe20007ffe0ff */
[----:B------:R-:W-:Y:S03]  /*1120*/  BSSY.RECONVERGENT B2, `(.L_x_39) ;  /* 0x000000b000027945 */ /* 0x000fe60003800200 */
[----:B------:R-:W-:Y:S01]  /*1130*/  ISETP.NE.AND P2, PT, R8, RZ, PT ;  /* 0x000000ff0800720c */ /* 0x000fe20003f45270 */
[----:B0-----:R-:W-:-:S04]  /*1140*/  FFMA R9, R12, -R3, 1 ;  /* 0x3f8000000c097423 */ /* 0x001fc80000000803 */
[----:B------:R-:W-:Y:S01]  /*1150*/  FFMA R9, R12, R9, R12 ;  /* 0x000000090c097223 */ /* 0x000fe2000000000c */
[----:B--2---:R-:W0:Y:S03]  /*1160*/  FCHK P0, R0, R3 ;  /* 0x0000000300007302 */ /* 0x004e260000000000 */
[----:B------:R-:W-:-:S04]  /*1170*/  FFMA R12, R0, R9, RZ ;  /* 0x00000009000c7223 */ /* 0x000fc800000000ff */
[----:B------:R-:W-:-:S04]  /*1180*/  FFMA R11, R12, -R3, R0 ;  /* 0x800000030c0b7223 */ /* 0x000fc80000000000 */
[----:B------:R-:W-:Y:S01]  /*1190*/  FFMA R9, R9, R11, R12 ;  /* 0x0000000b09097223 */ /* 0x000fe2000000000c */
[----:B0-----:R-:W-:Y:S06]  /*11a0*/  @!P0 BRA `(.L_x_40) ;  /* 0x0000000000088947 */ /* 0x001fec0003800000 */
[----:B------:R-:W-:-:S07]  /*11b0*/  MOV R12, 0x11d0 ;  /* 0x000011d0000c7802 */ /* 0x000fce0000000f00 */
[----:B------:R-:W-:Y:S05]  /*11c0*/  CALL.REL.NOINC `($__internal_2_$__cuda_sm3x_div_rn_noftz_f32_slowpath) ;  /* 0x0000001c00547944 */ /* 0x000fea0003c00000 */
.L_x_40:
[----:B------:R-:W-:Y:S05]  /*11d0*/  BSYNC.RECONVERGENT B2 ;  /* 0x0000000000027941 */ /* 0x000fea0003800200 */
.L_x_39:
[----:B------:R-:W2:Y:S01]  /*11e0*/  LDG.E R14, desc[UR12][R4.64+-0x1c] ;  /* 0xffffe40c040e7981 */ /* 0x000ea2000c1e1900 */
[----:B------:R-:W0:Y:S01]  /*11f0*/  MUFU.RCP R0, R3 ;  /* 0x0000000300007308 */ /* 0x000e220000001000 */
[----:B------:R-:W-:Y:S02]  /*1200*/  BSSY.RECONVERGENT B2, `(.L_x_41) ;  /* 0x000000d000027945 */ /* 0x000fe40003800200 */
[----:B------:R1:W-:Y:S01]  /*1210*/  STG.E desc[UR12][R4.64+-0x20], R9 ;  /* 0xffffe00904007986 */ /* 0x0003e2000c10190c */
[----:B0-----:R-:W-:-:S04]  /*1220*/  FFMA R11, R0, -R3, 1 ;  /* 0x3f800000000b7423 */ /* 0x001fc80000000803 */
[----:B------:R-:W-:Y:S01]  /*1230*/  FFMA R0, R0, R11, R0 ;  /* 0x0000000b00007223 */ /* 0x000fe20000000000 */
[----:B--2---:R-:W0:Y:S03]  /*1240*/  FCHK P0, R14, R3 ;  /* 0x000000030e007302 */ /* 0x004e260000000000 */
[----:B------:R-:W-:-:S04]  /*1250*/  FFMA R11, R0, R14, RZ ;  /* 0x0000000e000b7223 */ /* 0x000fc800000000ff */
[----:B------:R-:W-:-:S04]  /*1260*/  FFMA R12, R11, -R3, R14 ;  /* 0x800000030b0c7223 */ /* 0x000fc8000000000e */
[----:B------:R-:W-:Y:S01]  /*1270*/  FFMA R11, R0, R12, R11 ;  /* 0x0000000c000b7223 */ /* 0x000fe2000000000b */
[----:B01----:R-:W-:Y:S06]  /*1280*/  @!P0 BRA `(.L_x_42) ;  /* 0x0000000000108947 */ /* 0x003fec0003800000 */
[----:B------:R-:W-:Y:S02]  /*1290*/  MOV R0, R14 ;  /* 0x0000000e00007202 */ /* 0x000fe40000000f00 */
[----:B------:R-:W-:-:S07]  /*12a0*/  MOV R12, 0x12c0 ;  /* 0x000012c0000c7802 */ /* 0x000fce0000000f00 */
[----:B------:R-:W-:Y:S05]  /*12b0*/  CALL.REL.NOINC `($__internal_2_$__cuda_sm3x_div_rn_noftz_f32_slowpath) ;  /* 0x0000001c00187944 */ /* 0x000fea0003c00000 */
[----:B------:R-:W-:-:S07]  /*12c0*/  MOV R11, R9 ;  /* 0x00000009000b7202 */ /* 0x000fce0000000f00 */
.L_x_42:
[----:B------:R-:W-:Y:S05]  /*12d0*/  BSYNC.RECONVERGENT B2 ;  /* 0x0000000000027941 */ /* 0x000fea0003800200 */
.L_x_41:
        /* <DEDUP_REMOVED lines=14> */
.L_x_44:
[----:B------:R-:W-:Y:S05]  /*13c0*/  BSYNC.RECONVERGENT B2 ;  /* 0x0000000000027941 */ /* 0x000fea0003800200 */
.L_x_43:
        /* <DEDUP_REMOVED lines=15> */
.L_x_46:
[----:B------:R-:W-:Y:S05]  /*14c0*/  BSYNC.RECONVERGENT B2 ;  /* 0x0000000000027941 */ /* 0x000fea0003800200 */
.L_x_45:
        /* <DEDUP_REMOVED lines=14> */
.L_x_48:
[----:B------:R-:W-:Y:S05]  /*15b0*/  BSYNC.RECONVERGENT B2 ;  /* 0x0000000000027941 */ /* 0x000fea0003800200 */
.L_x_47:
        /* <DEDUP_REMOVED lines=15> */
.L_x_50:
[----:B------:R-:W-:Y:S05]  /*16b0*/  BSYNC.RECONVERGENT B2 ;  /* 0x0000000000027941 */ /* 0x000fea0003800200 */
.L_x_49:
        /* <DEDUP_REMOVED lines=14> */
.L_x_52:
[----:B------:R-:W-:Y:S05]  /*17a0*/  BSYNC.RECONVERGENT B2 ;  /* 0x0000000000027941 */ /* 0x000fea0003800200 */
.L_x_51:
        /* <DEDUP_REMOVED lines=15> */
.L_x_54:
[----:B------:R-:W-:Y:S05]  /*18a0*/  BSYNC.RECONVERGENT B2 ;  /* 0x0000000000027941 */ /* 0x000fea0003800200 */
.L_x_53:
        /* <DEDUP_REMOVED lines=14> */
.L_x_56:
[----:B------:R-:W-:Y:S05]  /*1990*/  BSYNC.RECONVERGENT B2 ;  /* 0x0000000000027941 */ /* 0x000fea0003800200 */
.L_x_55:
        /* <DEDUP_REMOVED lines=15> */
.L_x_58:
[----:B------:R-:W-:Y:S05]  /*1a90*/  BSYNC.RECONVERGENT B2 ;  /* 0x0000000000027941 */ /* 0x000fea0003800200 */
.L_x_57:
        /* <DEDUP_REMOVED lines=14> */
.L_x_60:
[----:B------:R-:W-:Y:S05]  /*1b80*/  BSYNC.RECONVERGENT B2 ;  /* 0x0000000000027941 */ /* 0x000fea0003800200 */
.L_x_59:
        /* <DEDUP_REMOVED lines=15> */
.L_x_62:
[----:B------:R-:W-:Y:S05]  /*1c80*/  BSYNC.RECONVERGENT B2 ;  /* 0x0000000000027941 */ /* 0x000fea0003800200 */
.L_x_61:
        /* <DEDUP_REMOVED lines=14> */
.L_x_64:
[----:B------:R-:W-:Y:S05]  /*1d70*/  BSYNC.RECONVERGENT B2 ;  /* 0x0000000000027941 */ /* 0x000fea0003800200 */
.L_x_63:
        /* <DEDUP_REMOVED lines=15> */
.L_x_66:
[----:B------:R-:W-:Y:S05]  /*1e70*/  BSYNC.RECONVERGENT B2 ;  /* 0x0000000000027941 */ /* 0x000fea0003800200 */
.L_x_65:
        /* <DEDUP_REMOVED lines=14> */
.L_x_68:
[----:B------:R-:W-:Y:S05]  /*1f60*/  BSYNC.RECONVERGENT B2 ;  /* 0x0000000000027941 */ /* 0x000fea0003800200 */
.L_x_67:
        /* <DEDUP_REMOVED lines=15> */
.L_x_70:
[----:B------:R-:W-:Y:S05]  /*2060*/  BSYNC.RECONVERGENT B2 ;  /* 0x0000000000027941 */ /* 0x000fea0003800200 */
.L_x_69:
[----:B------:R1:W-:Y:S01]  /*2070*/  STG.E desc[UR12][R4.64+0x1c], R11 ;  /* 0x00001c0b04007986 */ /* 0x0003e2000c10190c */
[----:B------:R-:W-:Y:S01]  /*2080*/  IADD3 R6, PT, PT, R6, 0x10, RZ ;  /* 0x0000001006067810 */ /* 0x000fe20007ffe0ff */
[----:B------:R-:W-:Y:S06]  /*2090*/  @P2 BRA `(.L_x_71) ;  /* 0xfffffff000082947 */ /* 0x000fec000383ffff */
.L_x_38:
[----:B------:R-:W-:-:S13]  /*20a0*/  ISETP.NE.AND P0, PT, R10, RZ, PT ;  /* 0x000000ff0a00720c */ /* 0x000fda0003f05270 */
[----:B------:R-:W-:Y:S05]  /*20b0*/  @!P0 EXIT ;  /* 0x000000000000894d */ /* 0x000fea0003800000 */
[----:B------:R-:W2:Y:S01]  /*20c0*/  LDCU UR4, c[0x0][0x390] ;  /* 0x00007200ff0477ac */ /* 0x000ea20008000800 */
[----:B------:R-:W-:Y:S01]  /*20d0*/  ISETP.GE.U32.AND P0, PT, R10, 0x8, PT ;  /* 0x000000080a00780c */ /* 0x000fe20003f06070 */
[----:B--2---:R-:W-:-:S12]  /*20e0*/  ULOP3.LUT UR4, UR4, 0x7, URZ, 0xc0, !UPT ;  /* 0x0000000704047892 */ /* 0x004fd8000f8ec0ff */
[----:B------:R-:W-:Y:S05]  /*20f0*/  @!P0 BRA `(.L_x_72) ;  /* 0x0000000800008947 */ /* 0x000fea0003800000 */
[----:B01----:R-:W0:Y:S01]  /*2100*/  LDC.64 R4, c[0x0][0x388] ;  /* 0x0000e200ff047b82 */ /* 0x003e220000000a00 */
[----:B------:R-:W-:-:S05]  /*2110*/  IADD3 R9, PT, PT, R2, R7, RZ ;  /* 0x0000000702097210 */ /* 0x000fca0007ffe0ff */
[----:B0-----:R-:W-:-:S05]  /*2120*/  IMAD.WIDE R4, R9, 0x4, R4 ;  /* 0x0000000409047825 */ /* 0x001fca00078e0204 */
[----:B------:R-:W2:Y:S01]  /*2130*/  LDG.E R11, desc[UR12][R4.64] ;  /* 0x0000000c040b7981 */ /* 0x000ea2000c1e1900 */
[----:B------:R-:W0:Y:S01]  /*2140*/  MUFU.RCP R0, R3 ;  /* 0x0000000300007308 */ /* 0x000e220000001000 */
[----:B------:R-:W-:Y:S01]  /*2150*/  BSSY.RECONVERGENT B2, `(.L_x_73) ;  /* 0x000000b000027945 */ /* 0x000fe20003800200 */
[----:B0-----:R-:W-:-:S04]  /*2160*/  FFMA R9, R0, -R3, 1 ;  /* 0x3f80000000097423 */ /* 0x001fc80000000803 */
[----:B------:R-:W-:Y:S02]  /*2170*/  FFMA R0, R0, R9, R0 ;  /* 0x0000000900007223 */ /* 0x000fe40000000000 */
[----:B--2---:R-:W0:Y:S02]  /*2180*/  FCHK P0, R11, R3 ;  /* 0x000000030b007302 */ /* 0x004e240000000000 */
[----:B------:R-:W-:-:S04]  /*2190*/  FFMA R6, R0, R11, RZ ;  /* 0x0000000b00067223 */ /* 0x000fc800000000ff */
[----:B------:R-:W-:-:S04]  /*21a0*/  FFMA R9, R6, -R3, R11 ;  /* 0x8000000306097223 */ /* 0x000fc8000000000b */
[----:B------:R-:W-:Y:S01]  /*21b0*/  FFMA R9, R0, R9, R6 ;  /* 0x0000000900097223 */ /* 0x000fe20000000006 */
[----:B0-----:R-:W-:Y:S06]  /*21c0*/  @!P0 BRA `(.L_x_74) ;  /* 0x00000000000c8947 */ /* 0x001fec0003800000 */
[----:B------:R-:W-:Y:S02]  /*21d0*/  MOV R0, R11 ;  /* 0x0000000b00007202 */ /* 0x000fe40000000f00 */
[----:B------:R-:W-:-:S07]  /*21e0*/  MOV R12, 0x2200 ;  /* 0x00002200000c7802 */ /* 0x000fce0000000f00 */
[----:B------:R-:W-:Y:S05]  /*21f0*/  CALL.REL.NOINC `($__internal_2_$__cuda_sm3x_div_rn_noftz_f32_slowpath) ;  /* 0x0000000c00487944 */ /* 0x000fea0003c00000 */
.L_x_74:
[----:B------:R-:W-:Y:S05]  /*2200*/  BSYNC.RECONVERGENT B2 ;  /* 0x0000000000027941 */ /* 0x000fea0003800200 */
.L_x_73:
        /* <DEDUP_REMOVED lines=15> */
.L_x_76:
[----:B------:R-:W-:Y:S05]  /*2300*/  BSYNC.RECONVERGENT B2 ;  /* 0x0000000000027941 */ /* 0x000fea0003800200 */
.L_x_75:
        /* <DEDUP_REMOVED lines=14> */
.L_x_78:
[----:B------:R-:W-:Y:S05]  /*23f0*/  BSYNC.RECONVERGENT B2 ;  /* 0x0000000000027941 */ /* 0x000fea0003800200 */
.L_x_77:
        /* <DEDUP_REMOVED lines=15> */
.L_x_80:
[----:B------:R-:W-:Y:S05]  /*24f0*/  BSYNC.RECONVERGENT B2 ;  /* 0x0000000000027941 */ /* 0x000fea0003800200 */
.L_x_79:
        /* <DEDUP_REMOVED lines=14> */
.L_x_82:
[----:B------:R-:W-:Y:S05]  /*25e0*/  BSYNC.RECONVERGENT B2 ;  /* 0x0000000000027941 */ /* 0x000fea0003800200 */
.L_x_81:
        /* <DEDUP_REMOVED lines=15> */
.L_x_84:
[----:B------:R-:W-:Y:S05]  /*26e0*/  BSYNC.RECONVERGENT B2 ;  /* 0x0000000000027941 */ /* 0x000fea0003800200 */
.L_x_83:
        /* <DEDUP_REMOVED lines=14> */
.L_x_86:
[----:B------:R-:W-:Y:S05]  /*27d0*/  BSYNC.RECONVERGENT B2 ;  /* 0x0000000000027941 */ /* 0x000fea0003800200 */
.L_x_85:
        /* <DEDUP_REMOVED lines=15> */
.L_x_88:
[----:B------:R-:W-:Y:S05]  /*28d0*/  BSYNC.RECONVERGENT B2 ;  /* 0x0000000000027941 */ /* 0x000fea0003800200 */
.L_x_87:
[----:B------:R2:W-:Y:S01]  /*28e0*/  STG.E desc[UR12][R4.64+0x1c], R11 ;  /* 0x00001c0b04007986 */ /* 0x0005e2000c10190c */
[----:B------:R-:W-:-:S07]  /*28f0*/  IADD3 R7, PT, PT, R7, 0x8, RZ ;  /* 0x0000000807077810 */ /* 0x000fce0007ffe0ff */
.L_x_72:
[----:B------:R-:W-:-:S13]  /*2900*/  ISETP.NE.AND P0, PT, RZ, UR4, PT ;  /* 0x00000004ff007c0c */ /* 0x000fda000bf05270 */
[----:B------:R-:W-:Y:S05]  /*2910*/  @!P0 EXIT ;  /* 0x000000000000894d */ /* 0x000fea0003800000 */
[----:B------:R-:W3:Y:S01]  /*2920*/  LDCU UR5, c[0x0][0x390] ;  /* 0x00007200ff0577ac */ /* 0x000ee20008000800 */
[----:B------:R-:W-:Y:S02]  /*2930*/  UISETP.GE.U32.AND UP0, UPT, UR4, 0x4, UPT ;  /* 0x000000040400788c */ /* 0x000fe4000bf06070 */
[----:B---3--:R-:W-:-:S07]  /*2940*/  ULOP3.LUT UR5, UR5, 0x3, URZ, 0xc0, !UPT ;  /* 0x0000000305057892 */ /* 0x008fce000f8ec0ff */
[----:B------:R-:W-:Y:S05]  /*2950*/  BRA.U !UP0, `(.L_x_89) ;  /* 0x0000000508087547 */ /* 0x000fea000b800000 */
[----:B012---:R-:W0:Y:S01]  /*2960*/  LDC.64 R4, c[0x0][0x388] ;  /* 0x0000e200ff047b82 */ /* 0x007e220000000a00 */
        /* <DEDUP_REMOVED lines=15> */
.L_x_91:
[----:B------:R-:W-:Y:S05]  /*2a60*/  BSYNC.RECONVERGENT B2 ;  /* 0x0000000000027941 */ /* 0x000fea0003800200 */
.L_x_90:
        /* <DEDUP_REMOVED lines=15> */
.L_x_93:
[----:B------:R-:W-:Y:S05]  /*2b60*/  BSYNC.RECONVERGENT B2 ;  /* 0x0000000000027941 */ /* 0x000fea0003800200 */
.L_x_92:
        /* <DEDUP_REMOVED lines=14> */
.L_x_95:
[----:B------:R-:W-:Y:S05]  /*2c50*/  BSYNC.RECONVERGENT B2 ;  /* 0x0000000000027941 */ /* 0x000fea0003800200 */
.L_x_94:
        /* <DEDUP_REMOVED lines=15> */
.L_x_97:
[----:B------:R-:W-:Y:S05]  /*2d50*/  BSYNC.RECONVERGENT B2 ;  /* 0x0000000000027941 */ /* 0x000fea0003800200 */
.L_x_96:
[----:B------:R3:W-:Y:S01]  /*2d60*/  STG.E desc[UR12][R4.64+0xc], R11 ;  /* 0x00000c0b04007986 */ /* 0x0007e2000c10190c */
[----:B------:R-:W-:-:S07]  /*2d70*/  IADD3 R7, PT, PT, R7, 0x4, RZ ;  /* 0x0000000407077810 */ /* 0x000fce0007ffe0ff */
.L_x_89:
[----:B------:R-:W-:-:S13]  /*2d80*/  ISETP.NE.AND P0, PT, RZ, UR5, PT ;  /* 0x00000005ff007c0c */ /* 0x000fda000bf05270 */
[----:B------:R-:W-:Y:S05]  /*2d90*/  @!P0 EXIT ;  /* 0x000000000000894d */ /* 0x000fea0003800000 */
[----:B0123--:R-:W0:Y:S01]  /*2da0*/  LDC.64 R4, c[0x0][0x388] ;  /* 0x0000e200ff047b82 */ /* 0x00fe220000000a00 */
[----:B------:R-:W-:Y:S01]  /*2db0*/  IADD3 R13, PT, PT, R2, R7, RZ ;  /* 0x00000007020d7210 */ /* 0x000fe20007ffe0ff */
[----:B------:R-:W-:-:S12]  /*2dc0*/  UIADD3 UR4, UPT, UPT, -UR5, URZ, URZ ;  /* 0x000000ff05047290 */ /* 0x000fd8000fffe1ff */
.L_x_100:
[----:B01----:R-:W-:-:S05]  /*2dd0*/  IMAD.WIDE R6, R13, 0x4, R4 ;  /* 0x000000040d067825 */ /* 0x003fca00078e0204 */
[----:B------:R-:W2:Y:S01]  /*2de0*/  LDG.E R11, desc[UR12][R6.64] ;  /* 0x0000000c060b7981 */ /* 0x000ea2000c1e1900 */
[----:B------:R-:W0:Y:S01]  /*2df0*/  MUFU.RCP R0, R3 ;  /* 0x0000000300007308 */ /* 0x000e220000001000 */
[----:B------:R-:W-:Y:S01]  /*2e00*/  UIADD3 UR4, UPT, UPT, UR4, 0x1, URZ ;  /* 0x0000000104047890 */ /* 0x000fe2000fffe0ff */
[----:B------:R-:W-:Y:S03]  /*2e10*/  BSSY.RECONVERGENT B2, `(.L_x_98) ;  /* 0x000000c000027945 */ /* 0x000fe60003800200 */
[----:B------:R-:W-:Y:S01]  /*2e20*/  UISETP.NE.AND UP0, UPT, UR4, URZ, UPT ;  /* 0x000000ff0400728c */ /* 0x000fe2000bf05270 */
[----:B0-----:R-:W-:-:S04]  /*2e30*/  FFMA R9, R0, -R3, 1 ;  /* 0x3f80000000097423 */ /* 0x001fc80000000803 */
[----:B------:R-:W-:Y:S01]  /*2e40*/  FFMA R0, R0, R9, R0 ;  /* 0x0000000900007223 */ /* 0x000fe20000000000 */
[----:B--2---:R-:W0:Y:S03]  /*2e50*/  FCHK P0, R11, R3 ;  /* 0x000000030b007302 */ /* 0x004e260000000000 */
[----:B------:R-:W-:-:S04]  /*2e60*/  FFMA R2, R0, R11, RZ ;  /* 0x0000000b00027223 */ /* 0x000fc800000000ff */
[----:B------:R-:W-:-:S04]  /*2e70*/  FFMA R9, R2, -R3, R11 ;  /* 0x8000000302097223 */ /* 0x000fc8000000000b */
[----:B------:R-:W-:Y:S01]  /*2e80*/  FFMA R9, R0, R9, R2 ;  /* 0x0000000900097223 */ /* 0x000fe20000000002 */
[----:B0-----:R-:W-:Y:S06]  /*2e90*/  @!P0 BRA `(.L_x_99) ;  /* 0x00000000000c8947 */ /* 0x001fec0003800000 */
[----:B------:R-:W-:Y:S02]  /*2ea0*/  MOV R0, R11 ;  /* 0x0000000b00007202 */ /* 0x000fe40000000f00 */
[----:B------:R-:W-:-:S07]  /*2eb0*/  MOV R12, 0x2ed0 ;  /* 0x00002ed0000c7802 */ /* 0x000fce0000000f00 */
[----:B------:R-:W-:Y:S05]  /*2ec0*/  CALL.REL.NOINC `($__internal_2_$__cuda_sm3x_div_rn_noftz_f32_slowpath) ;  /* 0x0000000000147944 */ /* 0x000fea0003c00000 */
.L_x_99:
[----:B------:R-:W-:Y:S05]  /*2ed0*/  BSYNC.RECONVERGENT B2 ;  /* 0x0000000000027941 */ /* 0x000fea0003800200 */
.L_x_98:
[----:B------:R1:W-:Y:S01]  /*2ee0*/  STG.E desc[UR12][R6.64], R9 ;  /* 0x0000000906007986 */ /* 0x0003e2000c10190c */
[----:B------:R-:W-:Y:S01]  /*2ef0*/  IADD3 R13, PT, PT, R13, 0x1, RZ ;  /* 0x000000010d0d7810 */ /* 0x000fe20007ffe0ff */
[----:B------:R-:W-:Y:S06]  /*2f00*/  BRA.U UP0, `(.L_x_100) ;  /* 0xfffffffd00b07547 */ /* 0x000fec000b83ffff */
[----:B------:R-:W-:Y:S05]  /*2f10*/  EXIT ;  /* 0x000000000000794d */ /* 0x000fea0003800000 */
        .weak           $__internal_2_$__cuda_sm3x_div_rn_noftz_f32_slowpath
        .type           $__internal_2_$__cuda_sm3x_div_rn_noftz_f32_slowpath,@function
        .size           $__internal_2_$__cuda_sm3x_div_rn_noftz_f32_slowpath,(.L_x_115 - $__internal_2_$__cuda_sm3x_div_rn_noftz_f32_slowpath)
$__internal_2_$__cuda_sm3x_div_rn_noftz_f32_slowpath:
[----:B------:R-:W-:Y:S01]  /*2f20*/  SHF.R.U32.HI R11, RZ, 0x17, R3 ;  /* 0x00000017ff0b7819 */ /* 0x000fe20000011603 */
[----:B------:R-:W-:Y:S01]  /*2f30*/  BSSY.RECONVERGENT B0, `(.L_x_101) ;  /* 0x0000063000007945 */ /* 0x000fe20003800200 */
[----:B------:R-:W-:Y:S02]  /*2f40*/  SHF.R.U32.HI R14, RZ, 0x17, R0 ;  /* 0x00000017ff0e7819 */ /* 0x000fe40000011600 */
[----:B------:R-:W-:Y:S02]  /*2f50*/  LOP3.LUT R11, R11, 0xff, RZ, 0xc0, !PT ;  /* 0x000000ff0b0b7812 */ /* 0x000fe400078ec0ff */
[----:B------:R-:W-:Y:S02]  /*2f60*/  LOP3.LUT R14, R14, 0xff, RZ, 0xc0, !PT ;  /* 0x000000ff0e0e7812 */ /* 0x000fe400078ec0ff */
[----:B------:R-:W-:Y:S02]  /*2f70*/  IADD3 R17, PT, PT, R11, -0x1, RZ ;  /* 0xffffffff0b117810 */ /* 0x000fe40007ffe0ff */
[----:B------:R-:W-:-:S02]  /*2f80*/  IADD3 R16, PT, PT, R14, -0x1, RZ ;  /* 0xffffffff0e107810 */ /* 0x000fc40007ffe0ff */
[----:B------:R-:W-:Y:S02]  /*2f90*/  ISETP.GT.U32.AND P0, PT, R17, 0xfd, PT ;  /* 0x000000fd1100780c */ /* 0x000fe40003f04070 */
[----:B------:R-:W-:Y:S02]  /*2fa0*/  MOV R15, R3 ;  /* 0x00000003000f7202 */ /* 0x000fe40000000f00 */
[----:B------:R-:W-:-:S13]  /*2fb0*/  ISETP.GT.U32.OR P0, PT, R16, 0xfd, P0 ;  /* 0x000000fd1000780c */ /* 0x000fda0000704470 */
[----:B------:R-:W-:Y:S01]  /*2fc0*/  @!P0 MOV R9, RZ ;  /* 0x000000ff00098202 */ /* 0x000fe20000000f00 */
        /* <DEDUP_REMOVED lines=19> */
[----:B------:R-:W-:Y:S01]  /*3100*/  @P0 MOV R9, RZ ;  /* 0x000000ff00090202 */ /* 0x000fe20000000f00 */
[----:B------:R-:W-:Y:S01]  /*3110*/  @!P0 FFMA R0, R0, 1.84467440737095516160e+19, RZ ;  /* 0x5f80000000008823 */ /* 0x000fe200000000ff */
[----:B------:R-:W-:Y:S01]  /*3120*/  @!P0 MOV R9, 0xffffffc0 ;  /* 0xffffffc000098802 */ /* 0x000fe20000000f00 */
[----:B------:R-:W-:-:S03]  /*3130*/  @!P1 FFMA R15, R3, 1.84467440737095516160e+19, RZ ;  /* 0x5f800000030f9823 */ /* 0x000fc600000000ff */
[----:B------:R-:W-:-:S07]  /*3140*/  @!P1 IADD3 R9, PT, PT, R9, 0x40, RZ ;  /* 0x0000004009099810 */ /* 0x000fce0007ffe0ff */
.L_x_102:
[----:B------:R-:W-:Y:S01]  /*3150*/  LEA R16, R11, 0xc0800000, 0x17 ;  /* 0xc08000000b107811 */ /* 0x000fe200078eb8ff */
[----:B------:R-:W-:Y:S01]  /*3160*/  BSSY.RECONVERGENT B1, `(.L_x_107) ;  /* 0x0000036000017945 */ /* 0x000fe20003800200 */
[----:B------:R-:W-:Y:S02]  /*3170*/  IADD3 R14, PT, PT, R14, -0x7f, RZ ;  /* 0xffffff810e0e7810 */ /* 0x000fe40007ffe0ff */
[----:B------:R-:W-:-:S03]  /*3180*/  IADD3 R18, PT, PT, -R16, R15, RZ ;  /* 0x0000000f10127210 */ /* 0x000fc60007ffe1ff */
[----:B------:R-:W-:Y:S01]  /*3190*/  IMAD R0, R14, -0x800000, R0 ;  /* 0xff8000000e007824 */ /* 0x000fe200078e0200 */
[----:B------:R-:W0:Y:S01]  /*31a0*/  MUFU.RCP R16, R18 ;  /* 0x0000001200107308 */ /* 0x000e220000001000 */
[----:B------:R-:W-:Y:S01]  /*31b0*/  FADD.FTZ R17, -R18, -RZ ;  /* 0x800000ff12117221 */ /* 0x000fe20000010100 */
[----:B------:R-:W-:-:S04]  /*31c0*/  IADD3 R14, PT, PT, R14, 0x7f, -R11 ;  /* 0x0000007f0e0e7810 */ /* 0x000fc80007ffe80b */
[----:B------:R-:W-:Y:S01]  /*31d0*/  IADD3 R14, PT, PT, R14, R9, RZ ;  /* 0x000000090e0e7210 */ /* 0x000fe20007ffe0ff */
        /* <DEDUP_REMOVED lines=8> */
[----:B------:R-:W-:-:S04]  /*3260*/  LOP3.LUT R11, R11, 0xff, RZ, 0xc0, !PT ;  /* 0x000000ff0b0b7812 */ /* 0x000fc800078ec0ff */
[----:B------:R-:W-:-:S04]  /*3270*/  IADD3 R11, PT, PT, R11, R14, RZ ;  /* 0x0000000e0b0b7210 */ /* 0x000fc80007ffe0ff */
[----:B------:R-:W-:-:S04]  /*3280*/  IADD3 R9, PT, PT, R11, -0x1, RZ ;  /* 0xffffffff0b097810 */ /* 0x000fc80007ffe0ff */
        /* <DEDUP_REMOVED lines=10> */
[C---:B------:R-:W-:Y:S02]  /*3330*/  ISETP.NE.AND P3, PT, R11.reuse, RZ, PT ;  /* 0x000000ff0b00720c */ /* 0x040fe40003f65270 */
[----:B------:R-:W-:Y:S02]  /*3340*/  ISETP.NE.AND P1, PT, R11, RZ, PT ;  /* 0x000000ff0b00720c */ /* 0x000fe40003f25270 */
[----:B------:R-:W-:Y:S01]  /*3350*/  LOP3.LUT R14, R9, 0x7fffff, RZ, 0xc0, !PT ;  /* 0x007fffff090e7812 */ /* 0x000fe200078ec0ff */
[CCC-:B------:R-:W-:Y:S01]  /*3360*/  FFMA.RP R9, R15.reuse, R17.reuse, R16.reuse ;  /* 0x000000110f097223 */ /* 0x1c0fe20000008010 */
[----:B------:R-:W-:Y:S01]  /*3370*/  FFMA.RM R16, R15, R17, R16 ;  /* 0x000000110f107223 */ /* 0x000fe20000004010 */
[----:B------:R-:W-:Y:S02]  /*3380*/  IADD3 R15, PT, PT, R11, 0x20, RZ ;  /* 0x000000200b0f7810 */ /* 0x000fe40007ffe0ff */
[----:B------:R-:W-:-:S02]  /*3390*/  LOP3.LUT R14, R14, 0x800000, RZ, 0xfc, !PT ;  /* 0x008000000e0e7812 */ /* 0x000fc400078efcff */
[----:B------:R-:W-:Y:S02]  /*33a0*/  IADD3 R11, PT, PT, -R11, RZ, RZ ;  /* 0x000000ff0b0b7210 */ /* 0x000fe40007ffe1ff */
[----:B------:R-:W-:Y:S02]  /*33b0*/  SHF.L.U32 R15, R14, R15, RZ ;  /* 0x0000000f0e0f7219 */ /* 0x000fe400000006ff */
[----:B------:R-:W-:Y:S02]  /*33c0*/  FSETP.NEU.FTZ.AND P0, PT, R9, R16, PT ;  /* 0x000000100900720b */ /* 0x000fe40003f1d000 */
[----:B------:R-:W-:Y:S02]  /*33d0*/  SEL R9, R11, RZ, P3 ;  /* 0x000000ff0b097207 */ /* 0x000fe40001800000 */
[----:B------:R-:W-:Y:S02]  /*33e0*/  ISETP.NE.AND P1, PT, R15, RZ, P1 ;  /* 0x000000ff0f00720c */ /* 0x000fe40000f25270 */
[----:B------:R-:W-:-:S02]  /*33f0*/  SHF.R.U32.HI R9, RZ, R9, R14 ;  /* 0x00000009ff097219 */ /* 0x000fc4000001160e */
[----:B------:R-:W-:Y:S02]  /*3400*/  PLOP3.LUT P0, PT, P0, P1, PT, 0xf8, 0x8f ;  /* 0x00000000008f781c */ /* 0x000fe40000703f70 */
[----:B------:R-:W-:Y:S02]  /*3410*/  SHF.R.U32.HI R14, RZ, 0x1, R9 ;  /* 0x00000001ff0e7819 */ /* 0x000fe40000011609 */
[----:B------:R-:W-:-:S04]  /*3420*/  SEL R11, RZ, 0x1, !P0 ;  /* 0x00000001ff0b7807 */ /* 0x000fc80004000000 */
[----:B------:R-:W-:-:S04]  /*3430*/  LOP3.LUT R16, R11, 0x1, R14, 0xf8, !PT ;  /* 0x000000010b107812 */ /* 0x000fc800078ef80e */
[----:B------:R-:W-:-:S04]  /*3440*/  LOP3.LUT R9, R16, R9, RZ, 0xc0, !PT ;  /* 0x0000000910097212 */ /* 0x000fc800078ec0ff */
[----:B------:R-:W-:-:S04]  /*3450*/  IADD3 R9, PT, PT, R14, R9, RZ ;  /* 0x000000090e097210 */ /* 0x000fc80007ffe0ff */
[----:B------:R-:W-:Y:S01]  /*3460*/  LOP3.LUT R0, R9, R0, RZ, 0xfc, !PT ;  /* 0x0000000009007212 */ /* 0x000fe200078efcff */
[----:B------:R-:W-:Y:S06]  /*3470*/  BRA `(.L_x_110) ;  /* 0x0000000000107947 */ /* 0x000fec0003800000 */
.L_x_109:
[----:B------:R-:W-:-:S04]  /*3480*/  LOP3.LUT R0, R0, 0x80000000, RZ, 0xc0, !PT ;  /* 0x8000000000007812 */ /* 0x000fc800078ec0ff */
[----:B------:R-:W-:Y:S01]  /*3490*/  LOP3.LUT R0, R0, 0x7f800000, RZ, 0xfc, !PT ;  /* 0x7f80000000007812 */ /* 0x000fe200078efcff */
[----:B------:R-:W-:Y:S06]  /*34a0*/  BRA `(.L_x_110) ;  /* 0x0000000000047947 */ /* 0x000fec0003800000 */
.L_x_108:
[----:B------:R-:W-:-:S07]  /*34b0*/  LEA R0, R14, R0, 0x17 ;  /* 0x000000000e007211 */ /* 0x000fce00078eb8ff */
.L_x_110:
[----:B------:R-:W-:Y:S05]  /*34c0*/  BSYNC.RECONVERGENT B1 ;  /* 0x0000000000017941 */ /* 0x000fea0003800200 */
.L_x_107:
[----:B------:R-:W-:Y:S05]  /*34d0*/  BRA `(.L_x_111) ;  /* 0x0000000000207947 */ /* 0x000fea0003800000 */
.L_x_106:
[----:B------:R-:W-:-:S04]  /*34e0*/  LOP3.LUT R0, R15, 0x80000000, R0, 0x48, !PT ;  /* 0x800000000f007812 */ /* 0x000fc800078e4800 */
[----:B------:R-:W-:Y:S01]  /*34f0*/  LOP3.LUT R0, R0, 0x7f800000, RZ, 0xfc, !PT ;  /* 0x7f80000000007812 */ /* 0x000fe200078efcff */
[----:B------:R-:W-:Y:S06]  /*3500*/  BRA `(.L_x_111) ;  /* 0x0000000000147947 */ /* 0x000fec0003800000 */
.L_x_105:
[----:B------:R-:W-:Y:S01]  /*3510*/  LOP3.LUT R0, R15, 0x80000000, R0, 0x48, !PT ;  /* 0x800000000f007812 */ /* 0x000fe200078e4800 */
[----:B------:R-:W-:Y:S06]  /*3520*/  BRA `(.L_x_111) ;  /* 0x00000000000c7947 */ /* 0x000fec0003800000 */
.L_x_104:
[----:B------:R-:W0:Y:S01]  /*3530*/  MUFU.RSQ R0, -QNAN ;  /* 0xffc0000000007908 */ /* 0x000e220000001400 */
[----:B------:R-:W-:Y:S05]  /*3540*/  BRA `(.L_x_111) ;  /* 0x0000000000047947 */ /* 0x000fea0003800000 */
.L_x_103:
[----:B------:R-:W-:-:S07]  /*3550*/  FADD.FTZ R0, R0, R3 ;  /* 0x0000000300007221 */ /* 0x000fce0000010000 */
.L_x_111:
[----:B------:R-:W-:Y:S05]  /*3560*/  BSYNC.RECONVERGENT B0 ;  /* 0x0000000000007941 */ /* 0x000fea0003800200 */
.L_x_101:
[----:B------:R-:W-:Y:S01]  /*3570*/  HFMA2 R15, -RZ, RZ, 0, 0 ;  /* 0x00000000ff0f7431 */ /* 0x000fe200000001ff */
[----:B------:R-:W-:Y:S02]  /*3580*/  MOV R14, R12 ;  /* 0x0000000c000e7202 */ /* 0x000fe40000000f00 */
[----:B0-----:R-:W-:Y:S02]  /*3590*/  MOV R9, R0 ;  /* 0x0000000000097202 */ /* 0x001fe40000000f00 */
[----:B------:R-:W-:Y:S05]  /*35a0*/  RET.REL.NODEC R14 `(fMatrixExp) ;  /* 0xffffffc80e947950 */ /* 0x000fea0003c3ffff */
.L_x_112:
        /* <DEDUP_REMOVED lines=13> */
.L_x_115:


//--------------------- .nv.shared.fVectorKernel1 --------------------------
	.section	.nv.shared.fVectorKernel1,"aw",@nobits
	.sectionflags	@""
	.align	16
	.zero		1024


//--------------------- .nv.shared.reserved.0     --------------------------
	.section	.nv.shared.reserved.0,"aw",@nobits
	.weak		__nv_reservedSMEM_offset_0_alias
	.size		__nv_reservedSMEM_offset_0_alias, 0, 64
	.other		__nv_reservedSMEM_offset_0_alias,@"STO_CUDA_RESERVED_SHARED STV_DEFAULT"
__nv_reservedSMEM_offset_0_alias:
	.zero		0
	.zero		64


//--------------------- .nv.shared.fMatrixKernel2 --------------------------
	.section	.nv.shared.fMatrixKernel2,"aw",@nobits
	.sectionflags	@""
	.align	16
	.zero		1024


//--------------------- .nv.shared.fMatrixKernel1 --------------------------
	.section	.nv.shared.fMatrixKernel1,"aw",@nobits
	.sectionflags	@""
	.align	16
	.zero		1024


//--------------------- .nv.shared.fFill          --------------------------
	.section	.nv.shared.fFill,"aw",@nobits
	.sectionflags	@""
	.align	16
	.zero		1024


//--------------------- .nv.shared.reduce5        --------------------------
	.section	.nv.shared.reduce5,"aw",@nobits
	.sectionflags	@""
	.align	16
	.zero		1024


//--------------------- .nv.shared.fMatrixReduce  --------------------------
	.section	.nv.shared.fMatrixReduce,"aw",@nobits
	.sectionflags	@""
	.align	16
.nv.shared.fMatrixReduce:
	.zero		9216


//--------------------- .nv.shared.fMatrixExp     --------------------------
	.section	.nv.shared.fMatrixExp,"aw",@nobits
	.sectionflags	@""
	.align	16
	.zero		1024


//--------------------- .nv.constant0.fVectorKernel1 --------------------------
	.section	.nv.constant0.fVectorKernel1,"a",@progbits
	.sectionflags	@""
	.align	4
.nv.constant0.fVectorKernel1:
	.zero		940


//--------------------- .nv.constant0.fMatrixKernel2 --------------------------
	.section	.nv.constant0.fMatrixKernel2,"a",@progbits
	.sectionflags	@""
	.align	4
.nv.constant0.fMatrixKernel2:
	.zero		928


//--------------------- .nv.constant0.fMatrixKernel1 --------------------------
	.section	.nv.constant0.fMatrixKernel1,"a",@progbits
	.sectionflags	@""
	.align	4
.nv.constant0.fMatrixKernel1:
	.zero		952


//--------------------- .nv.constant0.fFill       --------------------------
	.section	.nv.constant0.fFill,"a",@progbits
	.sectionflags	@""
	.align	4
.nv.constant0.fFill:
	.zero		912


//--------------------- .nv.constant0.reduce5     --------------------------
	.section	.nv.constant0.reduce5,"a",@progbits
	.sectionflags	@""
	.align	4
.nv.constant0.reduce5:
	.zero		916


//--------------------- .nv.constant0.fMatrixReduce --------------------------
	.section	.nv.constant0.fMatrixReduce,"a",@progbits
	.sectionflags	@""
	.align	4
.nv.constant0.fMatrixReduce:
	.zero		912


//--------------------- .nv.constant0.fMatrixExp  --------------------------
	.section	.nv.constant0.fMatrixExp,"a",@progbits
	.sectionflags	@""
	.align	4
.nv.constant0.fMatrixExp:
	.zero		916


//--------------------- SYMBOLS --------------------------

	.type		.nv.reservedSmem.offset0,@object
	.size		.nv.reservedSmem.offset0,0x4
	.type		.nv.reservedSmem.cap,@object
	.size		.nv.reservedSmem.cap,0x4
